//
// Generated by NVIDIA NVVM Compiler
//
// Compiler Build ID: CL-36424714
// Cuda compilation tools, release 13.0, V13.0.88
// Based on NVVM 20.0.0
//

.version 9.0
.target sm_100
.address_size 64

	// .globl	_Z8decimateP6float2S0_ii
.func  (.param .align 16 .b8 func_retval0[16]) __internal_trig_reduction_slowpathd
(
	.param .b64 __internal_trig_reduction_slowpathd_param_0
)
;
.global .align 8 .b8 __cudart_i2opi_d[144] = {8, 93, 141, 31, 177, 95, 251, 107, 234, 146, 82, 138, 247, 57, 7, 61, 123, 241, 229, 235, 199, 186, 39, 117, 45, 234, 95, 158, 102, 63, 70, 79, 183, 9, 203, 39, 207, 126, 54, 109, 31, 109, 10, 90, 139, 17, 47, 239, 15, 152, 5, 222, 255, 151, 248, 31, 59, 40, 249, 189, 139, 95, 132, 156, 244, 57, 83, 131, 57, 214, 145, 57, 65, 126, 95, 180, 38, 112, 156, 233, 132, 68, 187, 46, 245, 53, 130, 232, 62, 167, 41, 177, 28, 235, 29, 254, 28, 146, 209, 9, 234, 46, 73, 6, 224, 210, 77, 66, 58, 110, 36, 183, 97, 197, 187, 222, 171, 99, 81, 254, 65, 144, 67, 60, 153, 149, 98, 219, 192, 221, 52, 245, 209, 87, 39, 252, 41, 21, 68, 78, 110, 131, 249, 162};
.global .align 16 .b8 __cudart_sin_cos_coeffs[128] = {70, 210, 176, 44, 241, 229, 90, 190, 146, 227, 172, 105, 227, 29, 199, 62, 161, 98, 219, 25, 160, 1, 42, 191, 24, 8, 17, 17, 17, 17, 129, 63, 84, 85, 85, 85, 85, 85, 197, 191, 0, 0, 0, 0, 0, 0, 0, 0, 0, 0, 0, 0, 0, 0, 0, 0, 100, 129, 253, 32, 131, 255, 168, 189, 40, 133, 239, 193, 167, 238, 33, 62, 217, 230, 6, 142, 79, 126, 146, 190, 233, 188, 221, 25, 160, 1, 250, 62, 71, 93, 193, 22, 108, 193, 86, 191, 81, 85, 85, 85, 85, 85, 165, 63, 0, 0, 0, 0, 0, 0, 224, 191, 0, 0, 0, 0, 0, 0, 240, 63};

.visible .entry _Z8decimateP6float2S0_ii(
	.param .u64 .ptr .align 1 _Z8decimateP6float2S0_ii_param_0,
	.param .u64 .ptr .align 1 _Z8decimateP6float2S0_ii_param_1,
	.param .u32 _Z8decimateP6float2S0_ii_param_2,
	.param .u32 _Z8decimateP6float2S0_ii_param_3
)
{
	.reg .pred 	%p<4>;
	.reg .b32 	%r<14>;
	.reg .b32 	%f<3>;
	.reg .b64 	%rd<9>;

	ld.param.u64 	%rd3, [_Z8decimateP6float2S0_ii_param_0];
	ld.param.u64 	%rd4, [_Z8decimateP6float2S0_ii_param_1];
	ld.param.u32 	%r6, [_Z8decimateP6float2S0_ii_param_2];
	ld.param.u32 	%r7, [_Z8decimateP6float2S0_ii_param_3];
	mov.u32 	%r8, %ctaid.x;
	mov.u32 	%r1, %ntid.x;
	mov.u32 	%r9, %tid.x;
	mad.lo.s32 	%r13, %r8, %r1, %r9;
	setp.ge.s32 	%p1, %r13, %r7;
	@%p1 bra 	$L__BB0_5;
	mov.u32 	%r10, %nctaid.x;
	mul.lo.s32 	%r3, %r10, %r1;
	cvta.to.global.u64 	%rd1, %rd3;
	cvta.to.global.u64 	%rd2, %rd4;
$L__BB0_2:
	rem.s32 	%r11, %r13, %r6;
	setp.ne.s32 	%p2, %r11, 0;
	@%p2 bra 	$L__BB0_4;
	div.s32 	%r12, %r13, %r6;
	mul.wide.s32 	%rd5, %r12, 8;
	add.s64 	%rd6, %rd2, %rd5;
	mul.wide.s32 	%rd7, %r13, 8;
	add.s64 	%rd8, %rd1, %rd7;
	ld.global.v2.f32 	{%f1, %f2}, [%rd8];
	st.global.v2.f32 	[%rd6], {%f1, %f2};
$L__BB0_4:
	add.s32 	%r13, %r13, %r3;
	setp.lt.s32 	%p3, %r13, %r7;
	@%p3 bra 	$L__BB0_2;
$L__BB0_5:
	ret;

}
	// .globl	_Z8multiplyPffi
.visible .entry _Z8multiplyPffi(
	.param .u64 .ptr .align 1 _Z8multiplyPffi_param_0,
	.param .f32 _Z8multiplyPffi_param_1,
	.param .u32 _Z8multiplyPffi_param_2
)
{
	.reg .pred 	%p<3>;
	.reg .b32 	%r<11>;
	.reg .b32 	%f<4>;
	.reg .b64 	%rd<5>;

	ld.param.u64 	%rd2, [_Z8multiplyPffi_param_0];
	ld.param.f32 	%f1, [_Z8multiplyPffi_param_1];
	ld.param.u32 	%r6, [_Z8multiplyPffi_param_2];
	mov.u32 	%r7, %ctaid.x;
	mov.u32 	%r1, %ntid.x;
	mov.u32 	%r8, %tid.x;
	mad.lo.s32 	%r10, %r7, %r1, %r8;
	setp.ge.s32 	%p1, %r10, %r6;
	@%p1 bra 	$L__BB1_3;
	mov.u32 	%r9, %nctaid.x;
	mul.lo.s32 	%r3, %r9, %r1;
	cvta.to.global.u64 	%rd1, %rd2;
$L__BB1_2:
	mul.wide.s32 	%rd3, %r10, 4;
	add.s64 	%rd4, %rd1, %rd3;
	ld.global.f32 	%f2, [%rd4];
	mul.f32 	%f3, %f1, %f2;
	st.global.f32 	[%rd4], %f3;
	add.s32 	%r10, %r10, %r3;
	setp.lt.s32 	%p2, %r10, %r6;
	@%p2 bra 	$L__BB1_2;
$L__BB1_3:
	ret;

}
	// .globl	_Z6windowPfS_i
.visible .entry _Z6windowPfS_i(
	.param .u64 .ptr .align 1 _Z6windowPfS_i_param_0,
	.param .u64 .ptr .align 1 _Z6windowPfS_i_param_1,
	.param .u32 _Z6windowPfS_i_param_2
)
{
	.reg .pred 	%p<7>;
	.reg .b32 	%r<23>;
	.reg .b32 	%f<4>;
	.reg .b64 	%rd<13>;
	.reg .b64 	%fd<41>;

	ld.param.u64 	%rd3, [_Z6windowPfS_i_param_0];
	ld.param.u64 	%rd4, [_Z6windowPfS_i_param_1];
	ld.param.u32 	%r11, [_Z6windowPfS_i_param_2];
	mov.u32 	%r12, %ctaid.x;
	mov.u32 	%r1, %ntid.x;
	mov.u32 	%r13, %tid.x;
	mad.lo.s32 	%r20, %r12, %r1, %r13;
	setp.ge.s32 	%p1, %r20, %r11;
	@%p1 bra 	$L__BB2_8;
	cvt.rn.f64.s32 	%fd9, %r11;
	add.f64 	%fd1, %fd9, 0dBFF0000000000000;
	mov.u32 	%r14, %nctaid.x;
	mul.lo.s32 	%r3, %r14, %r1;
	cvta.to.global.u64 	%rd1, %rd3;
	cvta.to.global.u64 	%rd2, %rd4;
	mov.u64 	%rd9, __cudart_sin_cos_coeffs;
$L__BB2_2:
	mul.wide.s32 	%rd5, %r20, 4;
	add.s64 	%rd6, %rd1, %rd5;
	ld.global.f32 	%f1, [%rd6];
	cvt.rn.f64.s32 	%fd10, %r20;
	mul.f64 	%fd11, %fd10, 0d401921FB54442EEA;
	div.rn.f64 	%fd2, %fd11, %fd1;
	abs.f64 	%fd3, %fd2;
	setp.neu.f64 	%p2, %fd3, 0d7FF0000000000000;
	@%p2 bra 	$L__BB2_4;
	mov.f64 	%fd17, 0d0000000000000000;
	mul.rn.f64 	%fd40, %fd2, %fd17;
	mov.b32 	%r22, 1;
	bra.uni 	$L__BB2_7;
$L__BB2_4:
	mul.f64 	%fd12, %fd2, 0d3FE45F306DC9C883;
	cvt.rni.s32.f64 	%r21, %fd12;
	cvt.rn.f64.s32 	%fd13, %r21;
	fma.rn.f64 	%fd14, %fd13, 0dBFF921FB54442D18, %fd2;
	fma.rn.f64 	%fd15, %fd13, 0dBC91A62633145C00, %fd14;
	fma.rn.f64 	%fd40, %fd13, 0dB97B839A252049C0, %fd15;
	setp.ltu.f64 	%p3, %fd3, 0d41E0000000000000;
	@%p3 bra 	$L__BB2_6;
	{ // callseq 0, 0
	.param .b64 param0;
	st.param.f64 	[param0], %fd2;
	.param .align 16 .b8 retval0[16];
	call.uni (retval0), 
	__internal_trig_reduction_slowpathd, 
	(
	param0
	);
	ld.param.f64 	%fd40, [retval0];
	ld.param.b32 	%r21, [retval0+8];
	} // callseq 0
$L__BB2_6:
	add.s32 	%r22, %r21, 1;
$L__BB2_7:
	shl.b32 	%r17, %r22, 6;
	cvt.u64.u32 	%rd7, %r17;
	and.b64  	%rd8, %rd7, 64;
	add.s64 	%rd10, %rd9, %rd8;
	mul.rn.f64 	%fd18, %fd40, %fd40;
	and.b32  	%r18, %r22, 1;
	setp.eq.b32 	%p4, %r18, 1;
	selp.f64 	%fd19, 0dBDA8FF8320FD8164, 0d3DE5DB65F9785EBA, %p4;
	ld.global.nc.v2.f64 	{%fd20, %fd21}, [%rd10];
	fma.rn.f64 	%fd22, %fd19, %fd18, %fd20;
	fma.rn.f64 	%fd23, %fd22, %fd18, %fd21;
	ld.global.nc.v2.f64 	{%fd24, %fd25}, [%rd10+16];
	fma.rn.f64 	%fd26, %fd23, %fd18, %fd24;
	fma.rn.f64 	%fd27, %fd26, %fd18, %fd25;
	ld.global.nc.v2.f64 	{%fd28, %fd29}, [%rd10+32];
	fma.rn.f64 	%fd30, %fd27, %fd18, %fd28;
	fma.rn.f64 	%fd31, %fd30, %fd18, %fd29;
	fma.rn.f64 	%fd32, %fd31, %fd40, %fd40;
	fma.rn.f64 	%fd33, %fd31, %fd18, 0d3FF0000000000000;
	selp.f64 	%fd34, %fd33, %fd32, %p4;
	and.b32  	%r19, %r22, 2;
	setp.eq.s32 	%p5, %r19, 0;
	mov.f64 	%fd35, 0d0000000000000000;
	sub.f64 	%fd36, %fd35, %fd34;
	selp.f64 	%fd37, %fd34, %fd36, %p5;
	fma.rn.f64 	%fd38, %fd37, 0dBFDD70A3D70A3D71, 0d3FE147AE147AE148;
	cvt.rn.f32.f64 	%f2, %fd38;
	mul.f32 	%f3, %f1, %f2;
	add.s64 	%rd12, %rd2, %rd5;
	st.global.f32 	[%rd12], %f3;
	add.s32 	%r20, %r20, %r3;
	setp.lt.s32 	%p6, %r20, %r11;
	@%p6 bra 	$L__BB2_2;
$L__BB2_8:
	ret;

}
.func  (.param .align 16 .b8 func_retval0[16]) __internal_trig_reduction_slowpathd(
	.param .b64 __internal_trig_reduction_slowpathd_param_0
)
{
	.local .align 8 .b8 	__local_depot3[40];
	.reg .b64 	%SP;
	.reg .b64 	%SPL;
	.reg .pred 	%p<10>;
	.reg .b32 	%r<47>;
	.reg .b64 	%rd<74>;
	.reg .b64 	%fd<5>;

	mov.u64 	%SPL, __local_depot3;
	ld.param.f64 	%fd4, [__internal_trig_reduction_slowpathd_param_0];
	add.u64 	%rd1, %SPL, 0;
	{
	.reg .b32 %temp; 
	mov.b64 	{%temp, %r1}, %fd4;
	}
	shr.u32 	%r2, %r1, 20;
	and.b32  	%r3, %r2, 2047;
	setp.eq.s32 	%p1, %r3, 2047;
	mov.b32 	%r46, 0;
	@%p1 bra 	$L__BB3_9;
	add.s32 	%r20, %r3, -1024;
	mov.b64 	%rd20, %fd4;
	shl.b64 	%rd2, %rd20, 11;
	shr.u32 	%r4, %r20, 6;
	sub.s32 	%r45, 15, %r4;
	sub.s32 	%r21, 19, %r4;
	setp.lt.u32 	%p2, %r20, 128;
	selp.b32 	%r6, 18, %r21, %p2;
	setp.ge.s32 	%p3, %r45, %r6;
	mov.b64 	%rd70, 0;
	@%p3 bra 	$L__BB3_4;
	add.s32 	%r23, %r6, %r4;
	neg.s32 	%r43, %r23;
	or.b64  	%rd3, %rd2, -9223372036854775808;
	mov.b64 	%rd70, 0;
	mov.b32 	%r42, 0;
	mov.u64 	%rd25, __cudart_i2opi_d;
	mov.u32 	%r44, %r45;
$L__BB3_3:
	.pragma "nounroll";
	mul.wide.s32 	%rd22, %r42, 8;
	add.s64 	%rd23, %rd1, %rd22;
	mul.wide.s32 	%rd24, %r44, 8;
	add.s64 	%rd26, %rd25, %rd24;
	ld.global.nc.u64 	%rd27, [%rd26];
	{
	.reg .u32 %r0, %r1, %r2, %r3, %alo, %ahi, %blo, %bhi, %clo, %chi;
	mov.b64 	{%alo,%ahi}, %rd27;
	mov.b64 	{%blo,%bhi}, %rd3;
	mov.b64 	{%clo,%chi}, %rd70;
	mad.lo.cc.u32 	%r0, %alo, %blo, %clo;
	madc.hi.cc.u32 	%r1, %alo, %blo, %chi;
	madc.hi.u32 	%r2, %alo, %bhi, 0;
	mad.lo.cc.u32 	%r1, %alo, %bhi, %r1;
	madc.hi.cc.u32 	%r2, %ahi, %blo, %r2;
	madc.hi.u32 	%r3, %ahi, %bhi, 0;
	mad.lo.cc.u32 	%r1, %ahi, %blo, %r1;
	madc.lo.cc.u32 	%r2, %ahi, %bhi, %r2;
	addc.u32 	%r3, %r3, 0;
	mov.b64 	%rd28, {%r0,%r1};
	mov.b64 	%rd70, {%r2,%r3};
	}
	st.local.u64 	[%rd23], %rd28;
	add.s32 	%r44, %r44, 1;
	add.s32 	%r43, %r43, 1;
	add.s32 	%r42, %r42, 1;
	setp.ne.s32 	%p4, %r43, -15;
	mov.u32 	%r45, %r6;
	@%p4 bra 	$L__BB3_3;
$L__BB3_4:
	cvt.s64.s32 	%rd29, %r45;
	cvt.u64.u32 	%rd30, %r4;
	add.s64 	%rd31, %rd30, %rd29;
	shl.b64 	%rd32, %rd31, 3;
	add.s64 	%rd33, %rd1, %rd32;
	st.local.u64 	[%rd33+-120], %rd70;
	and.b32  	%r15, %r2, 63;
	ld.local.u64 	%rd72, [%rd1+16];
	ld.local.u64 	%rd71, [%rd1+24];
	setp.eq.s32 	%p5, %r15, 0;
	@%p5 bra 	$L__BB3_6;
	shl.b64 	%rd34, %rd71, %r15;
	shr.u64 	%rd35, %rd72, 1;
	xor.b32  	%r24, %r15, 63;
	shr.u64 	%rd36, %rd35, %r24;
	or.b64  	%rd71, %rd34, %rd36;
	ld.local.u64 	%rd37, [%rd1+8];
	shl.b64 	%rd38, %rd72, %r15;
	shr.u64 	%rd39, %rd37, 1;
	shr.u64 	%rd40, %rd39, %r24;
	or.b64  	%rd72, %rd38, %rd40;
$L__BB3_6:
	and.b32  	%r25, %r1, -2147483648;
	shr.u64 	%rd41, %rd71, 62;
	cvt.u32.u64 	%r26, %rd41;
	mov.b64 	{%r27, %r28}, %rd71;
	mov.b64 	{%r29, %r30}, %rd72;
	shf.l.wrap.b32 	%r31, %r30, %r27, 2;
	shf.l.wrap.b32 	%r32, %r27, %r28, 2;
	mov.b64 	%rd42, {%r31, %r32};
	shl.b64 	%rd43, %rd72, 2;
	shr.u64 	%rd44, %rd42, 63;
	cvt.u32.u64 	%r33, %rd44;
	add.s32 	%r34, %r33, %r26;
	setp.eq.s32 	%p6, %r25, 0;
	neg.s32 	%r35, %r34;
	selp.b32 	%r46, %r34, %r35, %p6;
	setp.gt.s64 	%p7, %rd42, -1;
	mov.b64 	%rd45, 0;
	{
	.reg .u32 %r0, %r1, %r2, %r3, %a0, %a1, %a2, %a3, %b0, %b1, %b2, %b3;
	mov.b64 	{%a0,%a1}, %rd45;
	mov.b64 	{%a2,%a3}, %rd45;
	mov.b64 	{%b0,%b1}, %rd43;
	mov.b64 	{%b2,%b3}, %rd42;
	sub.cc.u32 	%r0, %a0, %b0;
	subc.cc.u32 	%r1, %a1, %b1;
	subc.cc.u32 	%r2, %a2, %b2;
	subc.u32 	%r3, %a3, %b3;
	mov.b64 	%rd46, {%r0,%r1};
	mov.b64 	%rd47, {%r2,%r3};
	}
	xor.b32  	%r36, %r25, -2147483648;
	selp.b64 	%rd73, %rd42, %rd47, %p7;
	selp.b64 	%rd14, %rd43, %rd46, %p7;
	selp.b32 	%r17, %r25, %r36, %p7;
	clz.b64 	%r37, %rd73;
	cvt.u64.u32 	%rd15, %r37;
	setp.eq.s32 	%p8, %r37, 0;
	@%p8 bra 	$L__BB3_8;
	cvt.u32.u64 	%r38, %rd15;
	and.b32  	%r39, %r38, 63;
	shl.b64 	%rd48, %rd73, %r39;
	shr.u64 	%rd49, %rd14, 1;
	not.b32 	%r40, %r38;
	and.b32  	%r41, %r40, 63;
	shr.u64 	%rd50, %rd49, %r41;
	or.b64  	%rd73, %rd48, %rd50;
$L__BB3_8:
	mov.b64 	%rd51, -3958705157555305931;
	{
	.reg .u32 %r0, %r1, %r2, %r3, %alo, %ahi, %blo, %bhi;
	mov.b64 	{%alo,%ahi}, %rd73;
	mov.b64 	{%blo,%bhi}, %rd51;
	mul.lo.u32 	%r0, %alo, %blo;
	mul.hi.u32 	%r1, %alo, %blo;
	mad.lo.cc.u32 	%r1, %alo, %bhi, %r1;
	madc.hi.u32 	%r2, %alo, %bhi, 0;
	mad.lo.cc.u32 	%r1, %ahi, %blo, %r1;
	madc.hi.cc.u32 	%r2, %ahi, %blo, %r2;
	madc.hi.u32 	%r3, %ahi, %bhi, 0;
	mad.lo.cc.u32 	%r2, %ahi, %bhi, %r2;
	addc.u32 	%r3, %r3, 0;
	mov.b64 	%rd52, {%r0,%r1};
	mov.b64 	%rd53, {%r2,%r3};
	}
	setp.gt.s64 	%p9, %rd53, 0;
	{
	.reg .u32 %r0, %r1, %r2, %r3, %a0, %a1, %a2, %a3, %b0, %b1, %b2, %b3;
	mov.b64 	{%a0,%a1}, %rd52;
	mov.b64 	{%a2,%a3}, %rd53;
	mov.b64 	{%b0,%b1}, %rd52;
	mov.b64 	{%b2,%b3}, %rd53;
	add.cc.u32 	%r0, %a0, %b0;
	addc.cc.u32 	%r1, %a1, %b1;
	addc.cc.u32 	%r2, %a2, %b2;
	addc.u32 	%r3, %a3, %b3;
	mov.b64 	%rd54, {%r0,%r1};
	mov.b64 	%rd55, {%r2,%r3};
	}
	selp.b64 	%rd56, %rd55, %rd53, %p9;
	selp.s64 	%rd57, -1, 0, %p9;
	sub.s64 	%rd58, %rd57, %rd15;
	cvt.u64.u32 	%rd59, %r17;
	shl.b64 	%rd60, %rd59, 32;
	add.s64 	%rd61, %rd56, 1;
	shr.u64 	%rd62, %rd61, 10;
	add.s64 	%rd63, %rd62, 1;
	shr.u64 	%rd64, %rd63, 1;
	shl.b64 	%rd65, %rd58, 52;
	add.s64 	%rd66, %rd65, %rd64;
	add.s64 	%rd67, %rd66, 4602678819172646912;
	or.b64  	%rd68, %rd67, %rd60;
	mov.b64 	%fd4, %rd68;
$L__BB3_9:
	st.param.f64 	[func_retval0], %fd4;
	st.param.b32 	[func_retval0+8], %r46;
	ret;

}


// ===== COMPILED SASS (sm_100) =====

	.target	sm_100

	.elftype	@"ET_EXEC"


//--------------------- .note.nv.tkinfo           --------------------------
	.section	.note.nv.tkinfo,"",@"SHT_NOTE"
	.sectionflags	@"SHF_NOTE_NV_TKINFO"
	.tkinfo
        /*0018*/ 	.word	0x00000002
        /*0030*/ 	.string	""
        /*0030*/ 	.string	"ptxas"
        /*0030*/ 	.string	"Cuda compilation tools, release 13.0, V13.0.88"
        /*0030*/ 	.string	"Build cuda_13.0.r13.0/compiler.36424714_0"
        /*0030*/ 	.string	"-arch sm_100 -m 64 "



//--------------------- .note.nv.cuinfo           --------------------------
	.section	.note.nv.cuinfo,"",@"SHT_NOTE"
	.sectionflags	@"SHF_NOTE_NV_CUINFO"
        /*0018*/ 	.short	0x0002
        /*001a*/ 	.short	0x0064
        /*001c*/ 	.short	0x0082
	.zero		2


//--------------------- .nv.info                  --------------------------
	.section	.nv.info,"",@"SHT_CUDA_INFO"
	.align	4


	//----- nvinfo : EIATTR_REGCOUNT
	.align		4
        /*0000*/ 	.byte	0x04, 0x2f
        /*0002*/ 	.short	(.L_3 - .L_2)
	.align		4
.L_2:
        /*0004*/ 	.word	index@(_Z8decimateP6float2S0_ii)
        /*0008*/ 	.word	0x00000014


	//----- nvinfo : EIATTR_FRAME_SIZE
	.align		4
.L_3:
        /*000c*/ 	.byte	0x04, 0x11
        /*000e*/ 	.short	(.L_5 - .L_4)
	.align		4
.L_4:
        /*0010*/ 	.word	index@(_Z8decimateP6float2S0_ii)
        /*0014*/ 	.word	0x00000000


	//----- nvinfo : EIATTR_REGCOUNT
	.align		4
.L_5:
        /*0018*/ 	.byte	0x04, 0x2f
        /*001a*/ 	.short	(.L_7 - .L_6)
	.align		4
.L_6:
        /*001c*/ 	.word	index@(_Z8multiplyPffi)
        /*0020*/ 	.word	0x0000000c


	//----- nvinfo : EIATTR_FRAME_SIZE
	.align		4
.L_7:
        /*0024*/ 	.byte	0x04, 0x11
        /*0026*/ 	.short	(.L_9 - .L_8)
	.align		4
.L_8:
        /*0028*/ 	.word	index@(_Z8multiplyPffi)
        /*002c*/ 	.word	0x00000000


	//----- nvinfo : EIATTR_REGCOUNT
	.align		4
.L_9:
        /*0030*/ 	.byte	0x04, 0x2f
        /*0032*/ 	.short	(.L_11 - .L_10)
	.align		4
.L_10:
        /*0034*/ 	.word	index@(_Z6windowPfS_i)
        /*0038*/ 	.word	0x00000020


	//----- nvinfo : EIATTR_FRAME_SIZE
	.align		4
.L_11:
        /*003c*/ 	.byte	0x04, 0x11
        /*003e*/ 	.short	(.L_13 - .L_12)
	.align		4
.L_12:
        /*0040*/ 	.word	index@($_Z6windowPfS_i$__internal_trig_reduction_slowpathd)
        /*0044*/ 	.word	0x00000028


	//----- nvinfo : EIATTR_FRAME_SIZE
	.align		4
.L_13:
        /*0048*/ 	.byte	0x04, 0x11
        /*004a*/ 	.short	(.L_15 - .L_14)
	.align		4
.L_14:
        /*004c*/ 	.word	index@($__internal_0_$__cuda_sm20_div_rn_f64_full)
        /*0050*/ 	.word	0x00000028


	//----- nvinfo : EIATTR_FRAME_SIZE
	.align		4
.L_15:
        /*0054*/ 	.byte	0x04, 0x11
        /*0056*/ 	.short	(.L_17 - .L_16)
	.align		4
.L_16:
        /*0058*/ 	.word	index@(_Z6windowPfS_i)
        /*005c*/ 	.word	0x00000028


	//----- nvinfo : EIATTR_MIN_STACK_SIZE
	.align		4
.L_17:
        /*0060*/ 	.byte	0x04, 0x12
        /*0062*/ 	.short	(.L_19 - .L_18)
	.align		4
.L_18:
        /*0064*/ 	.word	index@(_Z6windowPfS_i)
        /*0068*/ 	.word	0x00000028


	//----- nvinfo : EIATTR_MIN_STACK_SIZE
	.align		4
.L_19:
        /*006c*/ 	.byte	0x04, 0x12
        /*006e*/ 	.short	(.L_21 - .L_20)
	.align		4
.L_20:
        /*0070*/ 	.word	index@(_Z8multiplyPffi)
        /*0074*/ 	.word	0x00000000


	//----- nvinfo : EIATTR_MIN_STACK_SIZE
	.align		4
.L_21:
        /*0078*/ 	.byte	0x04, 0x12
        /*007a*/ 	.short	(.L_23 - .L_22)
	.align		4
.L_22:
        /*007c*/ 	.word	index@(_Z8decimateP6float2S0_ii)
        /*0080*/ 	.word	0x00000000
.L_23:


//--------------------- .nv.compat                --------------------------
	.section	.nv.compat,"",@"SHT_CUDA_COMPAT_INFO"
	.align	4
        /*0000*/ 	.byte	0x02, 0x09, 0x00, 0x00, 0x02, 0x02, 0x01, 0x00, 0x02, 0x05, 0x05, 0x00, 0x03, 0x07, 0x01, 0x01
        /*0010*/ 	.byte	0x02, 0x03, 0x00, 0x00, 0x02, 0x06, 0x01, 0x00, 0x04, 0x0b, 0x08, 0x00, 0x01, 0x00, 0x00, 0x00
        /*0020*/ 	.byte	0x00, 0x00, 0x00, 0x00


//--------------------- .nv.info._Z6windowPfS_i   --------------------------
	.section	.nv.info._Z6windowPfS_i,"",@"SHT_CUDA_INFO"
	.sectionflags	@""
	.align	4


	//----- nvinfo : EIATTR_CUDA_API_VERSION
	.align		4
        /*0000*/ 	.byte	0x04, 0x37
        /*0002*/ 	.short	(.L_25 - .L_24)
.L_24:
        /*0004*/ 	.word	0x00000082


	//----- nvinfo : EIATTR_KPARAM_INFO
	.align		4
.L_25:
        /*0008*/ 	.byte	0x04, 0x17
        /*000a*/ 	.short	(.L_27 - .L_26)
.L_26:
        /*000c*/ 	.word	0x00000000
        /*0010*/ 	.short	0x0002
        /*0012*/ 	.short	0x0010
        /*0014*/ 	.byte	0x00, 0xf0, 0x11, 0x00


	//----- nvinfo : EIATTR_KPARAM_INFO
	.align		4
.L_27:
        /*0018*/ 	.byte	0x04, 0x17
        /*001a*/ 	.short	(.L_29 - .L_28)
.L_28:
        /*001c*/ 	.word	0x00000000
        /*0020*/ 	.short	0x0001
        /*0022*/ 	.short	0x0008
        /*0024*/ 	.byte	0x00, 0xf5, 0x21, 0x00


	//----- nvinfo : EIATTR_KPARAM_INFO
	.align		4
.L_29:
        /*0028*/ 	.byte	0x04, 0x17
        /*002a*/ 	.short	(.L_31 - .L_30)
.L_30:
        /*002c*/ 	.word	0x00000000
        /*0030*/ 	.short	0x0000
        /*0032*/ 	.short	0x0000
        /*0034*/ 	.byte	0x00, 0xf5, 0x21, 0x00


	//----- nvinfo : EIATTR_SPARSE_MMA_MASK
	.align		4
.L_31:
        /*0038*/ 	.byte	0x03, 0x50
        /*003a*/ 	.short	0x0000


	//----- nvinfo : EIATTR_MAXREG_COUNT
	.align		4
        /*003c*/ 	.byte	0x03, 0x1b
        /*003e*/ 	.short	0x00ff


	//----- nvinfo : EIATTR_MERCURY_ISA_VERSION
	.align		4
        /*0040*/ 	.byte	0x03, 0x5f
        /*0042*/ 	.short	0x0101


	//----- nvinfo : EIATTR_VRC_CTA_INIT_COUNT
	.align		4
        /*0044*/ 	.byte	0x02, 0x4a
	.zero		1
	.zero		1


	//----- nvinfo : EIATTR_EXIT_INSTR_OFFSETS
	.align		4
        /*0048*/ 	.byte	0x04, 0x1c
        /*004a*/ 	.short	(.L_33 - .L_32)


	//   ....[0]....
.L_32:
        /*004c*/ 	.word	0x00000080


	//   ....[1]....
        /*0050*/ 	.word	0x00000700


	//----- nvinfo : EIATTR_CRS_STACK_SIZE
	.align		4
.L_33:
        /*0054*/ 	.byte	0x04, 0x1e
        /*0056*/ 	.short	(.L_35 - .L_34)
.L_34:
        /*0058*/ 	.word	0x00000000


	//----- nvinfo : EIATTR_CBANK_PARAM_SIZE
	.align		4
.L_35:
        /*005c*/ 	.byte	0x03, 0x19
        /*005e*/ 	.short	0x0014


	//----- nvinfo : EIATTR_PARAM_CBANK
	.align		4
        /*0060*/ 	.byte	0x04, 0x0a
        /*0062*/ 	.short	(.L_37 - .L_36)
	.align		4
.L_36:
        /*0064*/ 	.word	index@(.nv.constant0._Z6windowPfS_i)
        /*0068*/ 	.short	0x0380
        /*006a*/ 	.short	0x0014


	//----- nvinfo : EIATTR_SW_WAR
	.align		4
.L_37:
        /*006c*/ 	.byte	0x04, 0x36
        /*006e*/ 	.short	(.L_39 - .L_38)
.L_38:
        /*0070*/ 	.word	0x00000008
.L_39:


//--------------------- .nv.info._Z8multiplyPffi  --------------------------
	.section	.nv.info._Z8multiplyPffi,"",@"SHT_CUDA_INFO"
	.sectionflags	@""
	.align	4


	//----- nvinfo : EIATTR_CUDA_API_VERSION
	.align		4
        /*0000*/ 	.byte	0x04, 0x37
        /*0002*/ 	.short	(.L_41 - .L_40)
.L_40:
        /*0004*/ 	.word	0x00000082


	//----- nvinfo : EIATTR_KPARAM_INFO
	.align		4
.L_41:
        /*0008*/ 	.byte	0x04, 0x17
        /*000a*/ 	.short	(.L_43 - .L_42)
.L_42:
        /*000c*/ 	.word	0x00000000
        /*0010*/ 	.short	0x0002
        /*0012*/ 	.short	0x000c
        /*0014*/ 	.byte	0x00, 0xf0, 0x11, 0x00


	//----- nvinfo : EIATTR_KPARAM_INFO
	.align		4
.L_43:
        /*0018*/ 	.byte	0x04, 0x17
        /*001a*/ 	.short	(.L_45 - .L_44)
.L_44:
        /*001c*/ 	.word	0x00000000
        /*0020*/ 	.short	0x0001
        /*0022*/ 	.short	0x0008
        /*0024*/ 	.byte	0x00, 0xf0, 0x11, 0x00


	//----- nvinfo : EIATTR_KPARAM_INFO
	.align		4
.L_45:
        /*0028*/ 	.byte	0x04, 0x17
        /*002a*/ 	.short	(.L_47 - .L_46)
.L_46:
        /*002c*/ 	.word	0x00000000
        /*0030*/ 	.short	0x0000
        /*0032*/ 	.short	0x0000
        /*0034*/ 	.byte	0x00, 0xf5, 0x21, 0x00


	//----- nvinfo : EIATTR_SPARSE_MMA_MASK
	.align		4
.L_47:
        /*0038*/ 	.byte	0x03, 0x50
        /*003a*/ 	.short	0x0000


	//----- nvinfo : EIATTR_MAXREG_COUNT
	.align		4
        /*003c*/ 	.byte	0x03, 0x1b
        /*003e*/ 	.short	0x00ff


	//----- nvinfo : EIATTR_MERCURY_ISA_VERSION
	.align		4
        /*0040*/ 	.byte	0x03, 0x5f
        /*0042*/ 	.short	0x0101


	//----- nvinfo : EIATTR_VRC_CTA_INIT_COUNT
	.align		4
        /*0044*/ 	.byte	0x02, 0x4a
	.zero		1
	.zero		1


	//----- nvinfo : EIATTR_EXIT_INSTR_OFFSETS
	.align		4
        /*0048*/ 	.byte	0x04, 0x1c
        /*004a*/ 	.short	(.L_49 - .L_48)


	//   ....[0]....
.L_48:
        /*004c*/ 	.word	0x00000070


	//   ....[1]....
        /*0050*/ 	.word	0x00000140


	//----- nvinfo : EIATTR_CRS_STACK_SIZE
	.align		4
.L_49:
        /*0054*/ 	.byte	0x04, 0x1e
        /*0056*/ 	.short	(.L_51 - .L_50)
.L_50:
        /*0058*/ 	.word	0x00000000


	//----- nvinfo : EIATTR_CBANK_PARAM_SIZE
	.align		4
.L_51:
        /*005c*/ 	.byte	0x03, 0x19
        /*005e*/ 	.short	0x0010


	//----- nvinfo : EIATTR_PARAM_CBANK
	.align		4
        /*0060*/ 	.byte	0x04, 0x0a
        /*0062*/ 	.short	(.L_53 - .L_52)
	.align		4
.L_52:
        /*0064*/ 	.word	index@(.nv.constant0._Z8multiplyPffi)
        /*0068*/ 	.short	0x0380
        /*006a*/ 	.short	0x0010


	//----- nvinfo : EIATTR_SW_WAR
	.align		4
.L_53:
        /*006c*/ 	.byte	0x04, 0x36
        /*006e*/ 	.short	(.L_55 - .L_54)
.L_54:
        /*0070*/ 	.word	0x00000008
.L_55:


//--------------------- .nv.info._Z8decimateP6float2S0_ii --------------------------
	.section	.nv.info._Z8decimateP6float2S0_ii,"",@"SHT_CUDA_INFO"
	.sectionflags	@""
	.align	4


	//----- nvinfo : EIATTR_CUDA_API_VERSION
	.align		4
        /*0000*/ 	.byte	0x04, 0x37
        /*0002*/ 	.short	(.L_57 - .L_56)
.L_56:
        /*0004*/ 	.word	0x00000082


	//----- nvinfo : EIATTR_KPARAM_INFO
	.align		4
.L_57:
        /*0008*/ 	.byte	0x04, 0x17
        /*000a*/ 	.short	(.L_59 - .L_58)
.L_58:
        /*000c*/ 	.word	0x00000000
        /*0010*/ 	.short	0x0003
        /*0012*/ 	.short	0x0014
        /*0014*/ 	.byte	0x00, 0xf0, 0x11, 0x00


	//----- nvinfo : EIATTR_KPARAM_INFO
	.align		4
.L_59:
        /*0018*/ 	.byte	0x04, 0x17
        /*001a*/ 	.short	(.L_61 - .L_60)
.L_60:
        /*001c*/ 	.word	0x00000000
        /*0020*/ 	.short	0x0002
        /*0022*/ 	.short	0x0010
        /*0024*/ 	.byte	0x00, 0xf0, 0x11, 0x00


	//----- nvinfo : EIATTR_KPARAM_INFO
	.align		4
.L_61:
        /*0028*/ 	.byte	0x04, 0x17
        /*002a*/ 	.short	(.L_63 - .L_62)
.L_62:
        /*002c*/ 	.word	0x00000000
        /*0030*/ 	.short	0x0001
        /*0032*/ 	.short	0x0008
        /*0034*/ 	.byte	0x00, 0xf5, 0x21, 0x00


	//----- nvinfo : EIATTR_KPARAM_INFO
	.align		4
.L_63:
        /*0038*/ 	.byte	0x04, 0x17
        /*003a*/ 	.short	(.L_65 - .L_64)
.L_64:
        /*003c*/ 	.word	0x00000000
        /*0040*/ 	.short	0x0000
        /*0042*/ 	.short	0x0000
        /*0044*/ 	.byte	0x00, 0xf5, 0x21, 0x00


	//----- nvinfo : EIATTR_SPARSE_MMA_MASK
	.align		4
.L_65:
        /*0048*/ 	.byte	0x03, 0x50
        /*004a*/ 	.short	0x0000


	//----- nvinfo : EIATTR_MAXREG_COUNT
	.align		4
        /*004c*/ 	.byte	0x03, 0x1b
        /*004e*/ 	.short	0x00ff


	//----- nvinfo : EIATTR_MERCURY_ISA_VERSION
	.align		4
        /*0050*/ 	.byte	0x03, 0x5f
        /*0052*/ 	.short	0x0101


	//----- nvinfo : EIATTR_VRC_CTA_INIT_COUNT
	.align		4
        /*0054*/ 	.byte	0x02, 0x4a
	.zero		1
	.zero		1


	//----- nvinfo : EIATTR_EXIT_INSTR_OFFSETS
	.align		4
        /*0058*/ 	.byte	0x04, 0x1c
        /*005a*/ 	.short	(.L_67 - .L_66)


	//   ....[0]....
.L_66:
        /*005c*/ 	.word	0x00000070


	//   ....[1]....
        /*0060*/ 	.word	0x00000440


	//----- nvinfo : EIATTR_CRS_STACK_SIZE
	.align		4
.L_67:
        /*0064*/ 	.byte	0x04, 0x1e
        /*0066*/ 	.short	(.L_69 - .L_68)
.L_68:
        /*0068*/ 	.word	0x00000000


	//----- nvinfo : EIATTR_CBANK_PARAM_SIZE
	.align		4
.L_69:
        /*006c*/ 	.byte	0x03, 0x19
        /*006e*/ 	.short	0x0018


	//----- nvinfo : EIATTR_PARAM_CBANK
	.align		4
        /*0070*/ 	.byte	0x04, 0x0a
        /*0072*/ 	.short	(.L_71 - .L_70)
	.align		4
.L_70:
        /*0074*/ 	.word	index@(.nv.constant0._Z8decimateP6float2S0_ii)
        /*0078*/ 	.short	0x0380
        /*007a*/ 	.short	0x0018


	//----- nvinfo : EIATTR_SW_WAR
	.align		4
.L_71:
        /*007c*/ 	.byte	0x04, 0x36
        /*007e*/ 	.short	(.L_73 - .L_72)
.L_72:
        /*0080*/ 	.word	0x00000008
.L_73:


//--------------------- .nv.callgraph             --------------------------
	.section	.nv.callgraph,"",@"SHT_CUDA_CALLGRAPH"
	.align	4
	.sectionentsize	8
	.align		4
        /*0000*/ 	.word	0x00000000
	.align		4
        /*0004*/ 	.word	0xffffffff
	.align		4
        /*0008*/ 	.word	0x00000000
	.align		4
        /*000c*/ 	.word	0xfffffffe
	.align		4
        /*0010*/ 	.word	0x00000000
	.align		4
        /*0014*/ 	.word	0xfffffffd
	.align		4
        /*0018*/ 	.word	0x00000000
	.align		4
        /*001c*/ 	.word	0xfffffffc


//--------------------- .nv.constant4             --------------------------
	.section	.nv.constant4,"a",@progbits
	.align	8
	.align		8
.nv.constant4:
        /*0000*/ 	.dword	__cudart_i2opi_d
	.align		8
        /*0008*/ 	.dword	__cudart_sin_cos_coeffs


//--------------------- .text._Z6windowPfS_i      --------------------------
	.section	.text._Z6windowPfS_i,"ax",@progbits
	.align	128
        .global         _Z6windowPfS_i
        .type           _Z6windowPfS_i,@function
        .size           _Z6windowPfS_i,(.L_x_27 - _Z6windowPfS_i)
        .other          _Z6windowPfS_i,@"STO_CUDA_ENTRY STV_DEFAULT"
_Z6windowPfS_i:
.text._Z6windowPfS_i:
[----:B------:R-:W0:Y:S01]  /*0000*/  LDC R1, c[0x0][0x37c] ;  /* 0x0000df00ff017b82 */ /* 0x000e220000000800 */
[----:B------:R-:W1:Y:S07]  /*0010*/  S2R R21, SR_TID.X ;  /* 0x0000000000157919 */ /* 0x000e6e0000002100 */
[----:B------:R-:W1:Y:S01]  /*0020*/  S2UR UR4, SR_CTAID.X ;  /* 0x00000000000479c3 */ /* 0x000e620000002500 */
[----:B------:R-:W2:Y:S01]  /*0030*/  LDCU UR5, c[0x0][0x390] ;  /* 0x00007200ff0577ac */ /* 0x000ea20008000800 */
[----:B0-----:R-:W-:-:S06]  /*0040*/  VIADD R1, R1, 0xffffffd8 ;  /* 0xffffffd801017836 */ /* 0x001fcc0000000000 */
[----:B------:R-:W1:Y:S02]  /*0050*/  LDC R0, c[0x0][0x360] ;  /* 0x0000d800ff007b82 */ /* 0x000e640000000800 */
[----:B-1----:R-:W-:-:S05]  /*0060*/  IMAD R21, R0, UR4, R21 ;  /* 0x0000000400157c24 */ /* 0x002fca000f8e0215 */
[----:B--2---:R-:W-:-:S13]  /*0070*/  ISETP.GE.AND P0, PT, R21, UR5, PT ;  /* 0x0000000515007c0c */ /* 0x004fda000bf06270 */
[----:B------:R-:W-:Y:S05]  /*0080*/  @P0 EXIT ;  /* 0x000000000000094d */ /* 0x000fea0003800000 */
[----:B------:R-:W0:Y:S01]  /*0090*/  LDC.64 R2, c[0x0][0x380] ;  /* 0x0000e000ff027b82 */ /* 0x000e220000000a00 */
[----:B------:R-:W1:Y:S01]  /*00a0*/  LDCU UR4, c[0x0][0x370] ;  /* 0x00006e00ff0477ac */ /* 0x000e620008000800 */
[----:B------:R-:W2:Y:S01]  /*00b0*/  I2F.F64 R18, UR5 ;  /* 0x0000000500127d12 */ /* 0x000ea20008201c00 */
[----:B------:R-:W3:Y:S05]  /*00c0*/  LDCU.64 UR6, c[0x0][0x358] ;  /* 0x00006b00ff0677ac */ /* 0x000eea0008000a00 */
[----:B------:R-:W4:Y:S01]  /*00d0*/  LDC.64 R16, c[0x0][0x388] ;  /* 0x0000e200ff107b82 */ /* 0x000f220000000a00 */
[----:B------:R-:W0:Y:S01]  /*00e0*/  LDCU UR10, c[0x0][0x390] ;  /* 0x00007200ff0a77ac */ /* 0x000e220008000800 */
[----:B------:R-:W0:Y:S01]  /*00f0*/  LDCU.64 UR8, c[0x4][0x8] ;  /* 0x01000100ff0877ac */ /* 0x000e220008000a00 */
[----:B--2---:R-:W-:Y:S01]  /*0100*/  DADD R18, R18, -1 ;  /* 0xbff0000012127429 */ /* 0x004fe20000000000 */
[----:B-1----:R-:W-:-:S10]  /*0110*/  IMAD R0, R0, UR4, RZ ;  /* 0x0000000400007c24 */ /* 0x002fd4000f8e02ff */
.L_x_6:
[----:B-1----:R-:W1:Y:S01]  /*0120*/  MUFU.RCP64H R7, R19 ;  /* 0x0000001300077308 */ /* 0x002e620000001800 */
[----:B------:R-:W-:Y:S02]  /*0130*/  IMAD.MOV.U32 R6, RZ, RZ, 0x1 ;  /* 0x00000001ff067424 */ /* 0x000fe400078e00ff */
[----:B0-----:R-:W-:Y:S01]  /*0140*/  IMAD.WIDE R4, R21, 0x4, R2 ;  /* 0x0000000415047825 */ /* 0x001fe200078e0202 */
[----:B------:R-:W-:Y:S01]  /*0150*/  UMOV UR4, 0x54442eea ;  /* 0x54442eea00047882 */ /* 0x000fe20000000000 */
[----:B------:R-:W-:-:S03]  /*0160*/  UMOV UR5, 0x401921fb ;  /* 0x401921fb00057882 */ /* 0x000fc60000000000 */
[----:B---3--:R0:W5:Y:S01]  /*0170*/  LDG.E R20, desc[UR6][R4.64] ;  /* 0x0000000604147981 */ /* 0x008162000c1e1900 */
[----:B------:R-:W-:Y:S01]  /*0180*/  BSSY.RECONVERGENT B0, `(.L_x_0) ;  /* 0x0000011000007945 */ /* 0x000fe20003800200 */
[----:B-1----:R-:W-:-:S08]  /*0190*/  DFMA R8, -R18, R6, 1 ;  /* 0x3ff000001208742b */ /* 0x002fd00000000106 */
[----:B------:R-:W-:Y:S02]  /*01a0*/  DFMA R10, R8, R8, R8 ;  /* 0x00000008080a722b */ /* 0x000fe40000000008 */
[----:B------:R-:W1:Y:S06]  /*01b0*/  I2F.F64 R8, R21 ;  /* 0x0000001500087312 */ /* 0x000e6c0000201c00 */
[----:B------:R-:W-:-:S08]  /*01c0*/  DFMA R10, R6, R10, R6 ;  /* 0x0000000a060a722b */ /* 0x000fd00000000006 */
[----:B------:R-:W-:Y:S02]  /*01d0*/  DFMA R6, -R18, R10, 1 ;  /* 0x3ff000001206742b */ /* 0x000fe4000000010a */
[----:B-1----:R-:W-:-:S06]  /*01e0*/  DMUL R8, R8, UR4 ;  /* 0x0000000408087c28 */ /* 0x002fcc0008000000 */
[----:B------:R-:W-:-:S04]  /*01f0*/  DFMA R6, R10, R6, R10 ;  /* 0x000000060a06722b */ /* 0x000fc8000000000a */
[----:B------:R-:W-:-:S04]  /*0200*/  FSETP.GEU.AND P1, PT, |R9|, 6.5827683646048100446e-37, PT ;  /* 0x036000000900780b */ /* 0x000fc80003f2e200 */
[----:B------:R-:W-:-:S08]  /*0210*/  DMUL R22, R8, R6 ;  /* 0x0000000608167228 */ /* 0x000fd00000000000 */
[----:B0-----:R-:W-:-:S08]  /*0220*/  DFMA R4, -R18, R22, R8 ;  /* 0x000000161204722b */ /* 0x001fd00000000108 */
[----:B------:R-:W-:-:S10]  /*0230*/  DFMA R22, R6, R4, R22 ;  /* 0x000000040616722b */ /* 0x000fd40000000016 */
[----:B------:R-:W-:-:S05]  /*0240*/  FFMA R4, RZ, R19, R23 ;  /* 0x00000013ff047223 */ /* 0x000fca0000000017 */
[----:B------:R-:W-:-:S13]  /*0250*/  FSETP.GT.AND P0, PT, |R4|, 1.469367938527859385e-39, PT ;  /* 0x001000000400780b */ /* 0x000fda0003f04200 */
[----:B------:R-:W-:Y:S05]  /*0260*/  @P0 BRA P1, `(.L_x_1) ;  /* 0x0000000000080947 */ /* 0x000fea0000800000 */
[----:B------:R-:W-:-:S07]  /*0270*/  MOV R4, 0x290 ;  /* 0x0000029000047802 */ /* 0x000fce0000000f00 */
[----:B----45:R-:W-:Y:S05]  /*0280*/  CALL.REL.NOINC `($__internal_0_$__cuda_sm20_div_rn_f64_full) ;  /* 0x0000000400207944 */ /* 0x030fea0003c00000 */
.L_x_1:
[----:B------:R-:W-:Y:S05]  /*0290*/  BSYNC.RECONVERGENT B0 ;  /* 0x0000000000007941 */ /* 0x000fea0003800200 */
.L_x_0:
[----:B------:R-:W-:Y:S01]  /*02a0*/  DSETP.NEU.AND P0, PT, |R22|, +INF , PT ;  /* 0x7ff000001600742a */ /* 0x000fe20003f0d200 */
[----:B------:R-:W-:-:S13]  /*02b0*/  BSSY.RECONVERGENT B1, `(.L_x_2) ;  /* 0x000001c000017945 */ /* 0x000fda0003800200 */
[----:B------:R-:W-:Y:S01]  /*02c0*/  @!P0 DMUL R26, RZ, R22 ;  /* 0x00000016ff1a8228 */ /* 0x000fe20000000000 */
[----:B------:R-:W-:Y:S01]  /*02d0*/  @!P0 IMAD.MOV.U32 R28, RZ, RZ, 0x1 ;  /* 0x00000001ff1c8424 */ /* 0x000fe200078e00ff */
[----:B------:R-:W-:Y:S09]  /*02e0*/  @!P0 BRA `(.L_x_3) ;  /* 0x0000000000608947 */ /* 0x000ff20003800000 */
[----:B------:R-:W-:Y:S01]  /*02f0*/  UMOV UR4, 0x6dc9c883 ;  /* 0x6dc9c88300047882 */ /* 0x000fe20000000000 */
[----:B------:R-:W-:Y:S01]  /*0300*/  UMOV UR5, 0x3fe45f30 ;  /* 0x3fe45f3000057882 */ /* 0x000fe20000000000 */
[C---:B------:R-:W-:Y:S01]  /*0310*/  DSETP.GE.AND P0, PT, |R22|.reuse, 2.14748364800000000000e+09, PT ;  /* 0x41e000001600742a */ /* 0x040fe20003f06200 */
[----:B------:R-:W-:Y:S01]  /*0320*/  BSSY.RECONVERGENT B0, `(.L_x_4) ;  /* 0x0000013000007945 */ /* 0x000fe20003800200 */
[----:B------:R-:W-:Y:S01]  /*0330*/  DMUL R4, R22, UR4 ;  /* 0x0000000416047c28 */ /* 0x000fe20008000000 */
[----:B------:R-:W-:Y:S01]  /*0340*/  UMOV UR4, 0x54442d18 ;  /* 0x54442d1800047882 */ /* 0x000fe20000000000 */
[----:B------:R-:W-:-:S08]  /*0350*/  UMOV UR5, 0x3ff921fb ;  /* 0x3ff921fb00057882 */ /* 0x000fd00000000000 */
[----:B------:R-:W0:Y:S08]  /*0360*/  F2I.F64 R4, R4 ;  /* 0x0000000400047311 */ /* 0x000e300000301100 */
[----:B0-----:R-:W0:Y:S02]  /*0370*/  I2F.F64 R26, R4 ;  /* 0x00000004001a7312 */ /* 0x001e240000201c00 */
[----:B0-----:R-:W-:Y:S01]  /*0380*/  DFMA R6, R26, -UR4, R22 ;  /* 0x800000041a067c2b */ /* 0x001fe20008000016 */
[----:B------:R-:W-:Y:S01]  /*0390*/  UMOV UR4, 0x33145c00 ;  /* 0x33145c0000047882 */ /* 0x000fe20000000000 */
[----:B------:R-:W-:-:S06]  /*03a0*/  UMOV UR5, 0x3c91a626 ;  /* 0x3c91a62600057882 */ /* 0x000fcc0000000000 */
[----:B------:R-:W-:Y:S01]  /*03b0*/  DFMA R6, R26, -UR4, R6 ;  /* 0x800000041a067c2b */ /* 0x000fe20008000006 */
[----:B------:R-:W-:Y:S01]  /*03c0*/  UMOV UR4, 0x252049c0 ;  /* 0x252049c000047882 */ /* 0x000fe20000000000 */
[----:B------:R-:W-:-:S06]  /*03d0*/  UMOV UR5, 0x397b839a ;  /* 0x397b839a00057882 */ /* 0x000fcc0000000000 */
[----:B------:R-:W-:Y:S01]  /*03e0*/  DFMA R26, R26, -UR4, R6 ;  /* 0x800000041a1a7c2b */ /* 0x000fe20008000006 */
[----:B------:R-:W-:Y:S10]  /*03f0*/  @!P0 BRA `(.L_x_5) ;  /* 0x0000000000148947 */ /* 0x000ff40003800000 */
[----:B------:R-:W-:Y:S01]  /*0400*/  IMAD.MOV.U32 R8, RZ, RZ, R22 ;  /* 0x000000ffff087224 */ /* 0x000fe200078e0016 */
[----:B------:R-:W-:-:S07]  /*0410*/  MOV R14, 0x430 ;  /* 0x00000430000e7802 */ /* 0x000fce0000000f00 */
[----:B----45:R-:W-:Y:S05]  /*0420*/  CALL.REL.NOINC `($_Z6windowPfS_i$__internal_trig_reduction_slowpathd) ;  /* 0x0000000800287944 */ /* 0x030fea0003c00000 */
[----:B------:R-:W-:Y:S02]  /*0430*/  IMAD.MOV.U32 R26, RZ, RZ, R8 ;  /* 0x000000ffff1a7224 */ /* 0x000fe400078e0008 */
[----:B------:R-:W-:-:S07]  /*0440*/  IMAD.MOV.U32 R27, RZ, RZ, R9 ;  /* 0x000000ffff1b7224 */ /* 0x000fce00078e0009 */
.L_x_5:
[----:B------:R-:W-:Y:S05]  /*0450*/  BSYNC.RECONVERGENT B0 ;  /* 0x0000000000007941 */ /* 0x000fea0003800200 */
.L_x_4:
[----:B------:R-:W-:-:S07]  /*0460*/  VIADD R28, R4, 0x1 ;  /* 0x00000001041c7836 */ /* 0x000fce0000000000 */
.L_x_3:
[----:B------:R-:W-:Y:S05]  /*0470*/  BSYNC.RECONVERGENT B1 ;  /* 0x0000000000017941 */ /* 0x000fea0003800200 */
.L_x_2:
[----:B------:R-:W-:-:S05]  /*0480*/  IMAD.SHL.U32 R4, R28, 0x40, RZ ;  /* 0x000000401c047824 */ /* 0x000fca00078e00ff */
[----:B------:R-:W-:-:S04]  /*0490*/  LOP3.LUT R4, R4, 0x40, RZ, 0xc0, !PT ;  /* 0x0000004004047812 */ /* 0x000fc800078ec0ff */
[----:B------:R-:W-:-:S05]  /*04a0*/  IADD3 R12, P0, PT, R4, UR8, RZ ;  /* 0x00000008040c7c10 */ /* 0x000fca000ff1e0ff */
[----:B------:R-:W-:-:S05]  /*04b0*/  IMAD.X R13, RZ, RZ, UR9, P0 ;  /* 0x00000009ff0d7e24 */ /* 0x000fca00080e06ff */
[----:B------:R-:W2:Y:S04]  /*04c0*/  LDG.E.128.CONSTANT R4, desc[UR6][R12.64] ;  /* 0x000000060c047981 */ /* 0x000ea8000c1e9d00 */
[----:B------:R-:W3:Y:S04]  /*04d0*/  LDG.E.128.CONSTANT R8, desc[UR6][R12.64+0x10] ;  /* 0x000010060c087981 */ /* 0x000ee8000c1e9d00 */
[----:B------:R-:W4:Y:S01]  /*04e0*/  LDG.E.128.CONSTANT R12, desc[UR6][R12.64+0x20] ;  /* 0x000020060c0c7981 */ /* 0x000f22000c1e9d00 */
[----:B------:R-:W-:Y:S01]  /*04f0*/  LOP3.LUT R22, R28, 0x1, RZ, 0xc0, !PT ;  /* 0x000000011c167812 */ /* 0x000fe200078ec0ff */
[----:B------:R-:W-:Y:S01]  /*0500*/  IMAD.MOV.U32 R23, RZ, RZ, 0x3da8ff83 ;  /* 0x3da8ff83ff177424 */ /* 0x000fe200078e00ff */
[----:B------:R-:W-:Y:S01]  /*0510*/  DMUL R24, R26, R26 ;  /* 0x0000001a1a187228 */ /* 0x000fe20000000000 */
[----:B------:R-:W-:Y:S01]  /*0520*/  UMOV UR4, 0xd70a3d71 ;  /* 0xd70a3d7100047882 */ /* 0x000fe20000000000 */
[----:B------:R-:W-:Y:S01]  /*0530*/  ISETP.NE.U32.AND P0, PT, R22, 0x1, PT ;  /* 0x000000011600780c */ /* 0x000fe20003f05070 */
[----:B------:R-:W-:Y:S01]  /*0540*/  IMAD.MOV.U32 R22, RZ, RZ, 0x20fd8164 ;  /* 0x20fd8164ff167424 */ /* 0x000fe200078e00ff */
[----:B------:R-:W-:-:S02]  /*0550*/  UMOV UR5, 0x3fdd70a3 ;  /* 0x3fdd70a300057882 */ /* 0x000fc40000000000 */
[----:B------:R-:W-:Y:S02]  /*0560*/  FSEL R23, -R23, 0.11223486810922622681, !P0 ;  /* 0x3de5db6517177808 */ /* 0x000fe40004000100 */
[----:B------:R-:W-:-:S06]  /*0570*/  FSEL R22, R22, -8.06006814911005101289e+34, !P0 ;  /* 0xf9785eba16167808 */ /* 0x000fcc0004000000 */
[----:B--2---:R-:W-:-:S08]  /*0580*/  DFMA R4, R24, R22, R4 ;  /* 0x000000161804722b */ /* 0x004fd00000000004 */
[----:B------:R-:W-:-:S08]  /*0590*/  DFMA R4, R24, R4, R6 ;  /* 0x000000041804722b */ /* 0x000fd00000000006 */
[----:B---3--:R-:W-:Y:S01]  /*05a0*/  DFMA R4, R24, R4, R8 ;  /* 0x000000041804722b */ /* 0x008fe20000000008 */
[----:B------:R-:W-:Y:S02]  /*05b0*/  IMAD.MOV.U32 R8, RZ, RZ, 0x147ae148 ;  /* 0x147ae148ff087424 */ /* 0x000fe400078e00ff */
[----:B------:R-:W-:-:S05]  /*05c0*/  IMAD.MOV.U32 R9, RZ, RZ, 0x3fe147ae ;  /* 0x3fe147aeff097424 */ /* 0x000fca00078e00ff */
[----:B------:R-:W-:-:S08]  /*05d0*/  DFMA R4, R24, R4, R10 ;  /* 0x000000041804722b */ /* 0x000fd0000000000a */
[----:B----4-:R-:W-:-:S08]  /*05e0*/  DFMA R4, R24, R4, R12 ;  /* 0x000000041804722b */ /* 0x010fd0000000000c */
[----:B------:R-:W-:-:S08]  /*05f0*/  DFMA R4, R24, R4, R14 ;  /* 0x000000041804722b */ /* 0x000fd0000000000e */
[----:B------:R-:W-:Y:S02]  /*0600*/  DFMA R26, R4, R26, R26 ;  /* 0x0000001a041a722b */ /* 0x000fe4000000001a */
[----:B------:R-:W-:-:S10]  /*0610*/  DFMA R4, R24, R4, 1 ;  /* 0x3ff000001804742b */ /* 0x000fd40000000004 */
[----:B------:R-:W-:Y:S02]  /*0620*/  FSEL R6, R4, R26, !P0 ;  /* 0x0000001a04067208 */ /* 0x000fe40004000000 */
[----:B------:R-:W-:Y:S02]  /*0630*/  FSEL R7, R5, R27, !P0 ;  /* 0x0000001b05077208 */ /* 0x000fe40004000000 */
[----:B------:R-:W-:-:S04]  /*0640*/  LOP3.LUT P0, RZ, R28, 0x2, RZ, 0xc0, !PT ;  /* 0x000000021cff7812 */ /* 0x000fc8000780c0ff */
[----:B------:R-:W-:-:S10]  /*0650*/  DADD R4, RZ, -R6 ;  /* 0x00000000ff047229 */ /* 0x000fd40000000806 */
[----:B------:R-:W-:Y:S02]  /*0660*/  FSEL R4, R6, R4, !P0 ;  /* 0x0000000406047208 */ /* 0x000fe40004000000 */
[----:B------:R-:W-:Y:S01]  /*0670*/  FSEL R5, R7, R5, !P0 ;  /* 0x0000000507057208 */ /* 0x000fe20004000000 */
[----:B------:R-:W-:-:S04]  /*0680*/  IMAD.WIDE R6, R21, 0x4, R16 ;  /* 0x0000000415067825 */ /* 0x000fc800078e0210 */
[----:B------:R-:W-:Y:S01]  /*0690*/  IMAD.IADD R21, R0, 0x1, R21 ;  /* 0x0000000100157824 */ /* 0x000fe200078e0215 */
[----:B------:R-:W-:-:S04]  /*06a0*/  DFMA R4, R4, -UR4, R8 ;  /* 0x8000000404047c2b */ /* 0x000fc80008000008 */
[----:B------:R-:W-:-:S06]  /*06b0*/  ISETP.GE.AND P0, PT, R21, UR10, PT ;  /* 0x0000000a15007c0c */ /* 0x000fcc000bf06270 */
[----:B------:R-:W0:Y:S02]  /*06c0*/  F2F.F32.F64 R5, R4 ;  /* 0x0000000400057310 */ /* 0x000e240000301000 */
[----:B0----5:R-:W-:-:S05]  /*06d0*/  FMUL R9, R20, R5 ;  /* 0x0000000514097220 */ /* 0x021fca0000400000 */
[----:B------:R1:W-:Y:S01]  /*06e0*/  STG.E desc[UR6][R6.64], R9 ;  /* 0x0000000906007986 */ /* 0x0003e2000c101906 */
[----:B------:R-:W-:Y:S05]  /*06f0*/  @!P0 BRA `(.L_x_6) ;  /* 0xfffffff800888947 */ /* 0x000fea000383ffff */
[----:B------:R-:W-:Y:S05]  /*0700*/  EXIT ;  /* 0x000000000000794d */ /* 0x000fea0003800000 */
        .weak           $__internal_0_$__cuda_sm20_div_rn_f64_full
        .type           $__internal_0_$__cuda_sm20_div_rn_f64_full,@function
        .size           $__internal_0_$__cuda_sm20_div_rn_f64_full,($_Z6windowPfS_i$__internal_trig_reduction_slowpathd - $__internal_0_$__cuda_sm20_div_rn_f64_full)
$__internal_0_$__cuda_sm20_div_rn_f64_full:
[C---:B------:R-:W-:Y:S01]  /*0710*/  FSETP.GEU.AND P0, PT, |R19|.reuse, 1.469367938527859385e-39, PT ;  /* 0x001000001300780b */ /* 0x040fe20003f0e200 */
[----:B------:R-:W-:Y:S01]  /*0720*/  IMAD.MOV.U32 R10, RZ, RZ, 0x1 ;  /* 0x00000001ff0a7424 */ /* 0x000fe200078e00ff */
[----:B------:R-:W-:Y:S01]  /*0730*/  LOP3.LUT R6, R19, 0x800fffff, RZ, 0xc0, !PT ;  /* 0x800fffff13067812 */ /* 0x000fe200078ec0ff */
[----:B------:R-:W-:Y:S01]  /*0740*/  IMAD.MOV.U32 R24, RZ, RZ, 0x1ca00000 ;  /* 0x1ca00000ff187424 */ /* 0x000fe200078e00ff */
[C---:B------:R-:W-:Y:S01]  /*0750*/  FSETP.GEU.AND P2, PT, |R9|.reuse, 1.469367938527859385e-39, PT ;  /* 0x001000000900780b */ /* 0x040fe20003f4e200 */
[----:B------:R-:W-:Y:S01]  /*0760*/  BSSY.RECONVERGENT B1, `(.L_x_7) ;  /* 0x0000052000017945 */ /* 0x000fe20003800200 */
[----:B------:R-:W-:Y:S01]  /*0770*/  LOP3.LUT R7, R6, 0x3ff00000, RZ, 0xfc, !PT ;  /* 0x3ff0000006077812 */ /* 0x000fe200078efcff */
[----:B------:R-:W-:Y:S01]  /*0780*/  IMAD.MOV.U32 R6, RZ, RZ, R18 ;  /* 0x000000ffff067224 */ /* 0x000fe200078e0012 */
[----:B------:R-:W-:Y:S02]  /*0790*/  LOP3.LUT R5, R9, 0x7ff00000, RZ, 0xc0, !PT ;  /* 0x7ff0000009057812 */ /* 0x000fe400078ec0ff */
[----:B------:R-:W-:-:S03]  /*07a0*/  LOP3.LUT R26, R19, 0x7ff00000, RZ, 0xc0, !PT ;  /* 0x7ff00000131a7812 */ /* 0x000fc600078ec0ff */
[----:B------:R-:W-:Y:S01]  /*07b0*/  @!P0 DMUL R6, R18, 8.98846567431157953865e+307 ;  /* 0x7fe0000012068828 */ /* 0x000fe20000000000 */
[----:B------:R-:W-:-:S03]  /*07c0*/  ISETP.GE.U32.AND P1, PT, R5, R26, PT ;  /* 0x0000001a0500720c */ /* 0x000fc60003f26070 */
[----:B------:R-:W-:Y:S02]  /*07d0*/  @!P2 LOP3.LUT R12, R19, 0x7ff00000, RZ, 0xc0, !PT ;  /* 0x7ff00000130ca812 */ /* 0x000fe400078ec0ff */
[----:B------:R-:W0:Y:S02]  /*07e0*/  MUFU.RCP64H R11, R7 ;  /* 0x00000007000b7308 */ /* 0x000e240000001800 */
[----:B------:R-:W-:Y:S02]  /*07f0*/  @!P2 ISETP.GE.U32.AND P3, PT, R5, R12, PT ;  /* 0x0000000c0500a20c */ /* 0x000fe40003f66070 */
[----:B------:R-:W-:Y:S02]  /*0800*/  @!P0 LOP3.LUT R26, R7, 0x7ff00000, RZ, 0xc0, !PT ;  /* 0x7ff00000071a8812 */ /* 0x000fe400078ec0ff */
[----:B------:R-:W-:-:S04]  /*0810*/  @!P2 SEL R13, R24, 0x63400000, !P3 ;  /* 0x63400000180da807 */ /* 0x000fc80005800000 */
[----:B------:R-:W-:-:S04]  /*0820*/  @!P2 LOP3.LUT R22, R13, 0x80000000, R9, 0xf8, !PT ;  /* 0x800000000d16a812 */ /* 0x000fc800078ef809 */
[----:B------:R-:W-:Y:S01]  /*0830*/  @!P2 LOP3.LUT R23, R22, 0x100000, RZ, 0xfc, !PT ;  /* 0x001000001617a812 */ /* 0x000fe200078efcff */
[----:B------:R-:W-:Y:S01]  /*0840*/  @!P2 IMAD.MOV.U32 R22, RZ, RZ, RZ ;  /* 0x000000ffff16a224 */ /* 0x000fe200078e00ff */
[----:B0-----:R-:W-:-:S08]  /*0850*/  DFMA R14, R10, -R6, 1 ;  /* 0x3ff000000a0e742b */ /* 0x001fd00000000806 */
[----:B------:R-:W-:-:S08]  /*0860*/  DFMA R14, R14, R14, R14 ;  /* 0x0000000e0e0e722b */ /* 0x000fd0000000000e */
[----:B------:R-:W-:Y:S01]  /*0870*/  DFMA R14, R10, R14, R10 ;  /* 0x0000000e0a0e722b */ /* 0x000fe2000000000a */
[----:B------:R-:W-:Y:S01]  /*0880*/  SEL R11, R24, 0x63400000, !P1 ;  /* 0x63400000180b7807 */ /* 0x000fe20004800000 */
[----:B------:R-:W-:-:S03]  /*0890*/  IMAD.MOV.U32 R10, RZ, RZ, R8 ;  /* 0x000000ffff0a7224 */ /* 0x000fc600078e0008 */
[----:B------:R-:W-:-:S03]  /*08a0*/  LOP3.LUT R11, R11, 0x800fffff, R9, 0xf8, !PT ;  /* 0x800fffff0b0b7812 */ /* 0x000fc600078ef809 */
[----:B------:R-:W-:-:S03]  /*08b0*/  DFMA R12, R14, -R6, 1 ;  /* 0x3ff000000e0c742b */ /* 0x000fc60000000806 */
[----:B------:R-:W-:-:S05]  /*08c0*/  @!P2 DFMA R10, R10, 2, -R22 ;  /* 0x400000000a0aa82b */ /* 0x000fca0000000816 */
[----:B------:R-:W-:-:S08]  /*08d0*/  DFMA R12, R14, R12, R14 ;  /* 0x0000000c0e0c722b */ /* 0x000fd0000000000e */
[----:B------:R-:W-:-:S08]  /*08e0*/  DMUL R14, R12, R10 ;  /* 0x0000000a0c0e7228 */ /* 0x000fd00000000000 */
[----:B------:R-:W-:-:S08]  /*08f0*/  DFMA R22, R14, -R6, R10 ;  /* 0x800000060e16722b */ /* 0x000fd0000000000a */
[----:B------:R-:W-:Y:S01]  /*0900*/  DFMA R22, R12, R22, R14 ;  /* 0x000000160c16722b */ /* 0x000fe2000000000e */
[----:B------:R-:W-:Y:S01]  /*0910*/  IMAD.MOV.U32 R15, RZ, RZ, R5 ;  /* 0x000000ffff0f7224 */ /* 0x000fe200078e0005 */
[----:B------:R-:W-:-:S05]  /*0920*/  @!P2 LOP3.LUT R15, R11, 0x7ff00000, RZ, 0xc0, !PT ;  /* 0x7ff000000b0fa812 */ /* 0x000fca00078ec0ff */
[----:B------:R-:W-:-:S05]  /*0930*/  VIADD R12, R15, 0xffffffff ;  /* 0xffffffff0f0c7836 */ /* 0x000fca0000000000 */
[----:B------:R-:W-:Y:S01]  /*0940*/  ISETP.GT.U32.AND P0, PT, R12, 0x7feffffe, PT ;  /* 0x7feffffe0c00780c */ /* 0x000fe20003f04070 */
[----:B------:R-:W-:-:S05]  /*0950*/  VIADD R12, R26, 0xffffffff ;  /* 0xffffffff1a0c7836 */ /* 0x000fca0000000000 */
[----:B------:R-:W-:-:S13]  /*0960*/  ISETP.GT.U32.OR P0, PT, R12, 0x7feffffe, P0 ;  /* 0x7feffffe0c00780c */ /* 0x000fda0000704470 */
[----:B------:R-:W-:Y:S05]  /*0970*/  @P0 BRA `(.L_x_8) ;  /* 0x00000000006c0947 */ /* 0x000fea0003800000 */
[----:B------:R-:W-:-:S04]  /*0980*/  LOP3.LUT R12, R19, 0x7ff00000, RZ, 0xc0, !PT ;  /* 0x7ff00000130c7812 */ /* 0x000fc800078ec0ff */
[CC--:B------:R-:W-:Y:S02]  /*0990*/  VIADDMNMX R8, R5.reuse, -R12.reuse, 0xb9600000, !PT ;  /* 0xb960000005087446 */ /* 0x0c0fe4000780090c */
[----:B------:R-:W-:Y:S02]  /*09a0*/  ISETP.GE.U32.AND P0, PT, R5, R12, PT ;  /* 0x0000000c0500720c */ /* 0x000fe40003f06070 */
[----:B------:R-:W-:Y:S01]  /*09b0*/  VIMNMX R5, PT, PT, R8, 0x46a00000, PT ;  /* 0x46a0000008057848 */ /* 0x000fe20003fe0100 */
[----:B------:R-:W-:Y:S01]  /*09c0*/  IMAD.MOV.U32 R8, RZ, RZ, RZ ;  /* 0x000000ffff087224 */ /* 0x000fe200078e00ff */
[----:B------:R-:W-:-:S05]  /*09d0*/  SEL R24, R24, 0x63400000, !P0 ;  /* 0x6340000018187807 */ /* 0x000fca0004000000 */
[----:B------:R-:W-:-:S04]  /*09e0*/  IMAD.IADD R5, R5, 0x1, -R24 ;  /* 0x0000000105057824 */ /* 0x000fc800078e0a18 */
[----:B------:R-:W-:-:S06]  /*09f0*/  VIADD R9, R5, 0x7fe00000 ;  /* 0x7fe0000005097836 */ /* 0x000fcc0000000000 */
[----:B------:R-:W-:-:S10]  /*0a00*/  DMUL R12, R22, R8 ;  /* 0x00000008160c7228 */ /* 0x000fd40000000000 */
[----:B------:R-:W-:-:S13]  /*0a10*/  FSETP.GTU.AND P0, PT, |R13|, 1.469367938527859385e-39, PT ;  /* 0x001000000d00780b */ /* 0x000fda0003f0c200 */
[----:B------:R-:W-:Y:S05]  /*0a20*/  @P0 BRA `(.L_x_9) ;  /* 0x0000000000940947 */ /* 0x000fea0003800000 */
[----:B------:R-:W-:Y:S01]  /*0a30*/  DFMA R6, R22, -R6, R10 ;  /* 0x800000061606722b */ /* 0x000fe2000000000a */
[----:B------:R-:W-:-:S09]  /*0a40*/  IMAD.MOV.U32 R8, RZ, RZ, RZ ;  /* 0x000000ffff087224 */ /* 0x000fd200078e00ff */
[C---:B------:R-:W-:Y:S02]  /*0a50*/  FSETP.NEU.AND P0, PT, R7.reuse, RZ, PT ;  /* 0x000000ff0700720b */ /* 0x040fe40003f0d000 */
[----:B------:R-:W-:-:S04]  /*0a60*/  LOP3.LUT R11, R7, 0x80000000, R19, 0x48, !PT ;  /* 0x80000000070b7812 */ /* 0x000fc800078e4813 */
[----:B------:R-:W-:-:S07]  /*0a70*/  LOP3.LUT R9, R11, R9, RZ, 0xfc, !PT ;  /* 0x000000090b097212 */ /* 0x000fce00078efcff */
[----:B------:R-:W-:Y:S05]  /*0a80*/  @!P0 BRA `(.L_x_9) ;  /* 0x00000000007c8947 */ /* 0x000fea0003800000 */
[----:B------:R-:W-:Y:S01]  /*0a90*/  IMAD.MOV R7, RZ, RZ, -R5 ;  /* 0x000000ffff077224 */ /* 0x000fe200078e0a05 */
[----:B------:R-:W-:Y:S01]  /*0aa0*/  DMUL.RP R8, R22, R8 ;  /* 0x0000000816087228 */ /* 0x000fe20000008000 */
[----:B------:R-:W-:Y:S01]  /*0ab0*/  IMAD.MOV.U32 R6, RZ, RZ, RZ ;  /* 0x000000ffff067224 */ /* 0x000fe200078e00ff */
[----:B------:R-:W-:-:S05]  /*0ac0*/  IADD3 R5, PT, PT, -R5, -0x43300000, RZ ;  /* 0xbcd0000005057810 */ /* 0x000fca0007ffe1ff */
[----:B------:R-:W-:-:S03]  /*0ad0*/  DFMA R6, R12, -R6, R22 ;  /* 0x800000060c06722b */ /* 0x000fc60000000016 */
[----:B------:R-:W-:-:S07]  /*0ae0*/  LOP3.LUT R11, R9, R11, RZ, 0x3c, !PT ;  /* 0x0000000b090b7212 */ /* 0x000fce00078e3cff */
[----:B------:R-:W-:-:S04]  /*0af0*/  FSETP.NEU.AND P0, PT, |R7|, R5, PT ;  /* 0x000000050700720b */ /* 0x000fc80003f0d200 */
[----:B------:R-:W-:Y:S02]  /*0b00*/  FSEL R12, R8, R12, !P0 ;  /* 0x0000000c080c7208 */ /* 0x000fe40004000000 */
[----:B------:R-:W-:Y:S01]  /*0b10*/  FSEL R13, R11, R13, !P0 ;  /* 0x0000000d0b0d7208 */ /* 0x000fe20004000000 */
[----:B------:R-:W-:Y:S06]  /*0b20*/  BRA `(.L_x_9) ;  /* 0x0000000000547947 */ /* 0x000fec0003800000 */
.L_x_8:
[----:B------:R-:W-:-:S14]  /*0b30*/  DSETP.NAN.AND P0, PT, R8, R8, PT ;  /* 0x000000080800722a */ /* 0x000fdc0003f08000 */
[----:B------:R-:W-:Y:S05]  /*0b40*/  @P0 BRA `(.L_x_10) ;  /* 0x0000000000440947 */ /* 0x000fea0003800000 */
[----:B------:R-:W-:-:S14]  /*0b50*/  DSETP.NAN.AND P0, PT, R18, R18, PT ;  /* 0x000000121200722a */ /* 0x000fdc0003f08000 */
[----:B------:R-:W-:Y:S05]  /*0b60*/  @P0 BRA `(.L_x_11) ;  /* 0x0000000000300947 */ /* 0x000fea0003800000 */
[----:B------:R-:W-:Y:S01]  /*0b70*/  ISETP.NE.AND P0, PT, R15, R26, PT ;  /* 0x0000001a0f00720c */ /* 0x000fe20003f05270 */
[----:B------:R-:W-:Y:S02]  /*0b80*/  IMAD.MOV.U32 R12, RZ, RZ, 0x0 ;  /* 0x00000000ff0c7424 */ /* 0x000fe400078e00ff */
[----:B------:R-:W-:-:S10]  /*0b90*/  IMAD.MOV.U32 R13, RZ, RZ, -0x80000 ;  /* 0xfff80000ff0d7424 */ /* 0x000fd400078e00ff */
[----:B------:R-:W-:Y:S05]  /*0ba0*/  @!P0 BRA `(.L_x_9) ;  /* 0x0000000000348947 */ /* 0x000fea0003800000 */
[----:B------:R-:W-:Y:S02]  /*0bb0*/  ISETP.NE.AND P0, PT, R15, 0x7ff00000, PT ;  /* 0x7ff000000f00780c */ /* 0x000fe40003f05270 */
[----:B------:R-:W-:Y:S02]  /*0bc0*/  LOP3.LUT R13, R9, 0x80000000, R19, 0x48, !PT ;  /* 0x80000000090d7812 */ /* 0x000fe400078e4813 */
[----:B------:R-:W-:-:S13]  /*0bd0*/  ISETP.EQ.OR P0, PT, R26, RZ, !P0 ;  /* 0x000000ff1a00720c */ /* 0x000fda0004702670 */
[----:B------:R-:W-:Y:S01]  /*0be0*/  @P0 LOP3.LUT R5, R13, 0x7ff00000, RZ, 0xfc, !PT ;  /* 0x7ff000000d050812 */ /* 0x000fe200078efcff */
[----:B------:R-:W-:Y:S02]  /*0bf0*/  @!P0 IMAD.MOV.U32 R12, RZ, RZ, RZ ;  /* 0x000000ffff0c8224 */ /* 0x000fe400078e00ff */
[----:B------:R-:W-:Y:S02]  /*0c00*/  @P0 IMAD.MOV.U32 R12, RZ, RZ, RZ ;  /* 0x000000ffff0c0224 */ /* 0x000fe400078e00ff */
[----:B------:R-:W-:Y:S01]  /*0c10*/  @P0 IMAD.MOV.U32 R13, RZ, RZ, R5 ;  /* 0x000000ffff0d0224 */ /* 0x000fe200078e0005 */
[----:B------:R-:W-:Y:S06]  /*0c20*/  BRA `(.L_x_9) ;  /* 0x0000000000147947 */ /* 0x000fec0003800000 */
.L_x_11:
[----:B------:R-:W-:Y:S01]  /*0c30*/  LOP3.LUT R13, R19, 0x80000, RZ, 0xfc, !PT ;  /* 0x00080000130d7812 */ /* 0x000fe200078efcff */
[----:B------:R-:W-:Y:S01]  /*0c40*/  IMAD.MOV.U32 R12, RZ, RZ, R18 ;  /* 0x000000ffff0c7224 */ /* 0x000fe200078e0012 */
[----:B------:R-:W-:Y:S06]  /*0c50*/  BRA `(.L_x_9) ;  /* 0x0000000000087947 */ /* 0x000fec0003800000 */
.L_x_10:
[----:B------:R-:W-:Y:S01]  /*0c60*/  LOP3.LUT R13, R9, 0x80000, RZ, 0xfc, !PT ;  /* 0x00080000090d7812 */ /* 0x000fe200078efcff */
[----:B------:R-:W-:-:S07]  /*0c70*/  IMAD.MOV.U32 R12, RZ, RZ, R8 ;  /* 0x000000ffff0c7224 */ /* 0x000fce00078e0008 */
.L_x_9:
[----:B------:R-:W-:Y:S05]  /*0c80*/  BSYNC.RECONVERGENT B1 ;  /* 0x0000000000017941 */ /* 0x000fea0003800200 */
.L_x_7:
[----:B------:R-:W-:Y:S02]  /*0c90*/  IMAD.MOV.U32 R5, RZ, RZ, 0x0 ;  /* 0x00000000ff057424 */ /* 0x000fe400078e00ff */
[----:B------:R-:W-:Y:S02]  /*0ca0*/  IMAD.MOV.U32 R22, RZ, RZ, R12 ;  /* 0x000000ffff167224 */ /* 0x000fe400078e000c */
[----:B------:R-:W-:Y:S01]  /*0cb0*/  IMAD.MOV.U32 R23, RZ, RZ, R13 ;  /* 0x000000ffff177224 */ /* 0x000fe200078e000d */
[----:B------:R-:W-:Y:S06]  /*0cc0*/  RET.REL.NODEC R4 `(_Z6windowPfS_i) ;  /* 0xfffffff004cc7950 */ /* 0x000fec0003c3ffff */
        .type           $_Z6windowPfS_i$__internal_trig_reduction_slowpathd,@function
        .size           $_Z6windowPfS_i$__internal_trig_reduction_slowpathd,(.L_x_27 - $_Z6windowPfS_i$__internal_trig_reduction_slowpathd)
$_Z6windowPfS_i$__internal_trig_reduction_slowpathd:
[--C-:B------:R-:W-:Y:S01]  /*0cd0*/  SHF.R.U32.HI R12, RZ, 0x14, R23.reuse ;  /* 0x00000014ff0c7819 */ /* 0x100fe20000011617 */
[----:B------:R-:W-:Y:S02]  /*0ce0*/  IMAD.MOV.U32 R9, RZ, RZ, R23 ;  /* 0x000000ffff097224 */ /* 0x000fe400078e0017 */
[----:B------:R-:W-:Y:S01]  /*0cf0*/  IMAD.MOV.U32 R4, RZ, RZ, RZ ;  /* 0x000000ffff047224 */ /* 0x000fe200078e00ff */
[----:B------:R-:W-:-:S04]  /*0d00*/  LOP3.LUT R5, R12, 0x7ff, RZ, 0xc0, !PT ;  /* 0x000007ff0c057812 */ /* 0x000fc800078ec0ff */
[----:B------:R-:W-:-:S13]  /*0d10*/  ISETP.NE.AND P0, PT, R5, 0x7ff, PT ;  /* 0x000007ff0500780c */ /* 0x000fda0003f05270 */
[----:B------:R-:W-:Y:S05]  /*0d20*/  @!P0 BRA `(.L_x_12) ;  /* 0x0000000800448947 */ /* 0x000fea0003800000 */
[----:B------:R-:W-:Y:S01]  /*0d30*/  VIADD R4, R5, 0xfffffc00 ;  /* 0xfffffc0005047836 */ /* 0x000fe20000000000 */
[----:B------:R-:W-:Y:S01]  /*0d40*/  BSSY.RECONVERGENT B2, `(.L_x_13) ;  /* 0x000002e000027945 */ /* 0x000fe20003800200 */
[----:B------:R-:W-:-:S03]  /*0d50*/  CS2R R6, SRZ ;  /* 0x0000000000067805 */ /* 0x000fc6000001ff00 */
[----:B------:R-:W-:Y:S02]  /*0d60*/  SHF.R.U32.HI R15, RZ, 0x6, R4 ;  /* 0x00000006ff0f7819 */ /* 0x000fe40000011604 */
[----:B------:R-:W-:Y:S02]  /*0d70*/  ISETP.GE.U32.AND P0, PT, R4, 0x80, PT ;  /* 0x000000800400780c */ /* 0x000fe40003f06070 */
[C---:B------:R-:W-:Y:S02]  /*0d80*/  IADD3 R10, PT, PT, -R15.reuse, 0x13, RZ ;  /* 0x000000130f0a7810 */ /* 0x040fe40007ffe1ff */
[----:B------:R-:W-:Y:S02]  /*0d90*/  IADD3 R11, PT, PT, -R15, 0xf, RZ ;  /* 0x0000000f0f0b7810 */ /* 0x000fe40007ffe1ff */
[----:B------:R-:W-:-:S04]  /*0da0*/  SEL R10, R10, 0x12, P0 ;  /* 0x000000120a0a7807 */ /* 0x000fc80000000000 */
[----:B------:R-:W-:-:S13]  /*0db0*/  ISETP.GE.AND P0, PT, R11, R10, PT ;  /* 0x0000000a0b00720c */ /* 0x000fda0003f06270 */
[----:B------:R-:W-:Y:S05]  /*0dc0*/  @P0 BRA `(.L_x_14) ;  /* 0x0000000000940947 */ /* 0x000fea0003800000 */
[----:B------:R-:W0:Y:S01]  /*0dd0*/  LDC.64 R4, c[0x0][0x358] ;  /* 0x0000d600ff047b82 */ /* 0x000e220000000a00 */
[C---:B------:R-:W-:Y:S01]  /*0de0*/  SHF.L.U64.HI R25, R8.reuse, 0xb, R9 ;  /* 0x0000000b08197819 */ /* 0x040fe20000010209 */
[----:B------:R-:W-:Y:S01]  /*0df0*/  BSSY.RECONVERGENT B3, `(.L_x_15) ;  /* 0x0000021000037945 */ /* 0x000fe20003800200 */
[----:B------:R-:W-:Y:S01]  /*0e00*/  IMAD.SHL.U32 R13, R8, 0x800, RZ ;  /* 0x00000800080d7824 */ /* 0x000fe200078e00ff */
[----:B------:R-:W-:Y:S01]  /*0e10*/  IADD3 R22, PT, PT, RZ, -R15, -R10 ;  /* 0x8000000fff167210 */ /* 0x000fe20007ffe80a */
[----:B------:R-:W-:Y:S01]  /*0e20*/  IMAD.MOV.U32 R24, RZ, RZ, RZ ;  /* 0x000000ffff187224 */ /* 0x000fe200078e00ff */
[----:B------:R-:W-:Y:S02]  /*0e30*/  CS2R R6, SRZ ;  /* 0x0000000000067805 */ /* 0x000fe4000001ff00 */
[----:B------:R-:W-:-:S07]  /*0e40*/  LOP3.LUT R25, R25, 0x80000000, RZ, 0xfc, !PT ;  /* 0x8000000019197812 */ /* 0x000fce00078efcff */
.L_x_16:
[----:B------:R-:W1:Y:S01]  /*0e50*/  LDC.64 R8, c[0x4][RZ] ;  /* 0x01000000ff087b82 */ /* 0x000e620000000a00 */
[----:B0-----:R-:W-:Y:S02]  /*0e60*/  R2UR UR4, R4 ;  /* 0x00000000040472ca */ /* 0x001fe400000e0000 */
[----:B------:R-:W-:Y:S01]  /*0e70*/  R2UR UR5, R5 ;  /* 0x00000000050572ca */ /* 0x000fe200000e0000 */
[----:B-1----:R-:W-:-:S12]  /*0e80*/  IMAD.WIDE R8, R11, 0x8, R8 ;  /* 0x000000080b087825 */ /* 0x002fd800078e0208 */
[----:B------:R-:W2:Y:S01]  /*0e90*/  LDG.E.64.CONSTANT R8, desc[UR4][R8.64] ;  /* 0x0000000408087981 */ /* 0x000ea2000c1e9b00 */
[----:B------:R-:W-:Y:S02]  /*0ea0*/  VIADD R22, R22, 0x1 ;  /* 0x0000000116167836 */ /* 0x000fe40000000000 */
[----:B------:R-:W-:Y:S02]  /*0eb0*/  VIADD R11, R11, 0x1 ;  /* 0x000000010b0b7836 */ /* 0x000fe40000000000 */
[----:B--2---:R-:W-:-:S04]  /*0ec0*/  IMAD.WIDE.U32 R6, P2, R8, R13, R6 ;  /* 0x0000000d08067225 */ /* 0x004fc80007840006 */
[----:B------:R-:W-:Y:S02]  /*0ed0*/  IMAD R27, R8, R25, RZ ;  /* 0x00000019081b7224 */ /* 0x000fe400078e02ff */
[CC--:B------:R-:W-:Y:S02]  /*0ee0*/  IMAD R26, R9.reuse, R13.reuse, RZ ;  /* 0x0000000d091a7224 */ /* 0x0c0fe400078e02ff */
[----:B------:R-:W-:Y:S01]  /*0ef0*/  IMAD.HI.U32 R29, R9, R13, RZ ;  /* 0x0000000d091d7227 */ /* 0x000fe200078e00ff */
[----:B------:R-:W-:-:S03]  /*0f00*/  IADD3 R7, P0, PT, R27, R7, RZ ;  /* 0x000000071b077210 */ /* 0x000fc60007f1e0ff */
[----:B------:R-:W-:Y:S01]  /*0f10*/  IMAD R27, R24, 0x8, R1 ;  /* 0x00000008181b7824 */ /* 0x000fe200078e0201 */
[----:B------:R-:W-:Y:S01]  /*0f20*/  IADD3 R7, P1, PT, R26, R7, RZ ;  /* 0x000000071a077210 */ /* 0x000fe20007f3e0ff */
[----:B------:R-:W-:-:S04]  /*0f30*/  IMAD.HI.U32 R26, R8, R25, RZ ;  /* 0x00000019081a7227 */ /* 0x000fc800078e00ff */
[----:B------:R-:W-:Y:S01]  /*0f40*/  IMAD.X R26, RZ, RZ, R26, P2 ;  /* 0x000000ffff1a7224 */ /* 0x000fe200010e061a */
[----:B------:R0:W-:Y:S01]  /*0f50*/  STL.64 [R27], R6 ;  /* 0x000000061b007387 */ /* 0x0001e20000100a00 */
[----:B------:R-:W-:-:S03]  /*0f60*/  IMAD.HI.U32 R8, R9, R25, RZ ;  /* 0x0000001909087227 */ /* 0x000fc600078e00ff */
[----:B------:R-:W-:Y:S01]  /*0f70*/  IADD3.X R26, P0, PT, R29, R26, RZ, P0, !PT ;  /* 0x0000001a1d1a7210 */ /* 0x000fe2000071e4ff */
[----:B------:R-:W-:Y:S02]  /*0f80*/  IMAD R9, R9, R25, RZ ;  /* 0x0000001909097224 */ /* 0x000fe400078e02ff */
[----:B------:R-:W-:Y:S02]  /*0f90*/  VIADD R24, R24, 0x1 ;  /* 0x0000000118187836 */ /* 0x000fe40000000000 */
[----:B------:R-:W-:Y:S01]  /*0fa0*/  IMAD.X R8, RZ, RZ, R8, P0 ;  /* 0x000000ffff087224 */ /* 0x000fe200000e0608 */
[----:B------:R-:W-:Y:S02]  /*0fb0*/  ISETP.NE.AND P0, PT, R22, -0xf, PT ;  /* 0xfffffff11600780c */ /* 0x000fe40003f05270 */
[----:B------:R-:W-:-:S05]  /*0fc0*/  IADD3.X R26, P1, PT, R9, R26, RZ, P1, !PT ;  /* 0x0000001a091a7210 */ /* 0x000fca0000f3e4ff */
[----:B0-----:R-:W-:Y:S02]  /*0fd0*/  IMAD.X R7, RZ, RZ, R8, P1 ;  /* 0x000000ffff077224 */ /* 0x001fe400008e0608 */
[----:B------:R-:W-:-:S04]  /*0fe0*/  IMAD.MOV.U32 R6, RZ, RZ, R26 ;  /* 0x000000ffff067224 */ /* 0x000fc800078e001a */
[----:B------:R-:W-:Y:S05]  /*0ff0*/  @P0 BRA `(.L_x_16) ;  /* 0xfffffffc00940947 */ /* 0x000fea000383ffff */
[----:B------:R-:W-:Y:S05]  /*1000*/  BSYNC.RECONVERGENT B3 ;  /* 0x0000000000037941 */ /* 0x000fea0003800200 */
.L_x_15:
[----:B------:R-:W-:-:S07]  /*1010*/  IMAD.MOV.U32 R11, RZ, RZ, R10 ;  /* 0x000000ffff0b7224 */ /* 0x000fce00078e000a */
.L_x_14:
[----:B------:R-:W-:Y:S05]  /*1020*/  BSYNC.RECONVERGENT B2 ;  /* 0x0000000000027941 */ /* 0x000fea0003800200 */
.L_x_13:
[----:B------:R-:W-:Y:S01]  /*1030*/  LOP3.LUT P0, R29, R12, 0x3f, RZ, 0xc0, !PT ;  /* 0x0000003f0c1d7812 */ /* 0x000fe2000780c0ff */
[----:B------:R-:W-:-:S04]  /*1040*/  IMAD.IADD R4, R15, 0x1, R11 ;  /* 0x000000010f047824 */ /* 0x000fc800078e020b */
[----:B------:R-:W-:-:S05]  /*1050*/  IMAD.U32 R22, R4, 0x8, R1 ;  /* 0x0000000804167824 */ /* 0x000fca00078e0001 */
[----:B------:R0:W-:Y:S04]  /*1060*/  STL.64 [R22+-0x78], R6 ;  /* 0xffff880616007387 */ /* 0x0001e80000100a00 */
[----:B------:R-:W2:Y:S04]  /*1070*/  @P0 LDL.64 R12, [R1+0x8] ;  /* 0x00000800010c0983 */ /* 0x000ea80000100a00 */
[----:B------:R-:W3:Y:S04]  /*1080*/  LDL.64 R8, [R1+0x10] ;  /* 0x0000100001087983 */ /* 0x000ee80000100a00 */
[----:B------:R-:W4:Y:S01]  /*1090*/  LDL.64 R4, [R1+0x18] ;  /* 0x0000180001047983 */ /* 0x000f220000100a00 */
[----:B------:R-:W-:Y:S01]  /*10a0*/  @P0 LOP3.LUT R10, R29, 0x3f, RZ, 0x3c, !PT ;  /* 0x0000003f1d0a0812 */ /* 0x000fe200078e3cff */
[----:B------:R-:W-:Y:S01]  /*10b0*/  BSSY.RECONVERGENT B2, `(.L_x_17) ;  /* 0x0000034000027945 */ /* 0x000fe20003800200 */
[----:B--2---:R-:W-:-:S02]  /*10c0*/  @P0 SHF.R.U64 R11, R12, 0x1, R13 ;  /* 0x000000010c0b0819 */ /* 0x004fc4000000120d */
[----:B------:R-:W-:Y:S02]  /*10d0*/  @P0 SHF.R.U32.HI R13, RZ, 0x1, R13 ;  /* 0x00000001ff0d0819 */ /* 0x000fe4000001160d */
[CC--:B---3--:R-:W-:Y:S02]  /*10e0*/  @P0 SHF.L.U32 R15, R8.reuse, R29.reuse, RZ ;  /* 0x0000001d080f0219 */ /* 0x0c8fe400000006ff */
[----:B0-----:R-:W-:Y:S02]  /*10f0*/  @P0 SHF.R.U64 R6, R11, R10, R13 ;  /* 0x0000000a0b060219 */ /* 0x001fe4000000120d */
[--C-:B------:R-:W-:Y:S02]  /*1100*/  @P0 SHF.R.U32.HI R27, RZ, 0x1, R9.reuse ;  /* 0x00000001ff1b0819 */ /* 0x100fe40000011609 */
[C-C-:B------:R-:W-:Y:S02]  /*1110*/  @P0 SHF.R.U64 R25, R8.reuse, 0x1, R9.reuse ;  /* 0x0000000108190819 */ /* 0x140fe40000001209 */
[----:B------:R-:W-:-:S02]  /*1120*/  @P0 SHF.L.U64.HI R12, R8, R29, R9 ;  /* 0x0000001d080c0219 */ /* 0x000fc40000010209 */
[----:B------:R-:W-:Y:S02]  /*1130*/  @P0 SHF.R.U32.HI R7, RZ, R10, R13 ;  /* 0x0000000aff070219 */ /* 0x000fe4000001160d */
[----:B------:R-:W-:Y:S02]  /*1140*/  @P0 LOP3.LUT R8, R15, R6, RZ, 0xfc, !PT ;  /* 0x000000060f080212 */ /* 0x000fe400078efcff */
[----:B----4-:R-:W-:Y:S02]  /*1150*/  @P0 SHF.L.U32 R11, R4, R29, RZ ;  /* 0x0000001d040b0219 */ /* 0x010fe400000006ff */
[----:B------:R-:W-:Y:S01]  /*1160*/  @P0 SHF.R.U64 R22, R25, R10, R27 ;  /* 0x0000000a19160219 */ /* 0x000fe2000000121b */
[----:B------:R-:W-:Y:S01]  /*1170*/  IMAD.SHL.U32 R6, R8, 0x4, RZ ;  /* 0x0000000408067824 */ /* 0x000fe200078e00ff */
[----:B------:R-:W-:Y:S02]  /*1180*/  @P0 LOP3.LUT R9, R12, R7, RZ, 0xfc, !PT ;  /* 0x000000070c090212 */ /* 0x000fe400078efcff */
[----:B------:R-:W-:-:S02]  /*1190*/  @P0 SHF.L.U64.HI R29, R4, R29, R5 ;  /* 0x0000001d041d0219 */ /* 0x000fc40000010205 */
[----:B------:R-:W-:Y:S02]  /*11a0*/  @P0 SHF.R.U32.HI R10, RZ, R10, R27 ;  /* 0x0000000aff0a0219 */ /* 0x000fe4000001161b */
[----:B------:R-:W-:Y:S02]  /*11b0*/  @P0 LOP3.LUT R4, R11, R22, RZ, 0xfc, !PT ;  /* 0x000000160b040212 */ /* 0x000fe400078efcff */
[----:B------:R-:W-:Y:S02]  /*11c0*/  SHF.L.U64.HI R7, R8, 0x2, R9 ;  /* 0x0000000208077819 */ /* 0x000fe40000010209 */
[----:B------:R-:W-:Y:S02]  /*11d0*/  @P0 LOP3.LUT R5, R29, R10, RZ, 0xfc, !PT ;  /* 0x0000000a1d050212 */ /* 0x000fe400078efcff */
[----:B------:R-:W-:Y:S02]  /*11e0*/  SHF.L.W.U32.HI R9, R9, 0x2, R4 ;  /* 0x0000000209097819 */ /* 0x000fe40000010e04 */
[----:B------:R-:W-:-:S02]  /*11f0*/  IADD3 RZ, P0, PT, RZ, -R6, RZ ;  /* 0x80000006ffff7210 */ /* 0x000fc40007f1e0ff */
[----:B------:R-:W-:Y:S02]  /*1200*/  LOP3.LUT R8, RZ, R7, RZ, 0x33, !PT ;  /* 0x00000007ff087212 */ /* 0x000fe400078e33ff */
[----:B------:R-:W-:Y:S02]  /*1210*/  SHF.L.W.U32.HI R4, R4, 0x2, R5 ;  /* 0x0000000204047819 */ /* 0x000fe40000010e05 */
[----:B------:R-:W-:Y:S02]  /*1220*/  LOP3.LUT R11, RZ, R9, RZ, 0x33, !PT ;  /* 0x00000009ff0b7212 */ /* 0x000fe400078e33ff */
[----:B------:R-:W-:Y:S02]  /*1230*/  IADD3.X R10, P0, PT, RZ, R8, RZ, P0, !PT ;  /* 0x00000008ff0a7210 */ /* 0x000fe4000071e4ff */
[----:B------:R-:W-:Y:S02]  /*1240*/  LOP3.LUT R8, RZ, R4, RZ, 0x33, !PT ;  /* 0x00000004ff087212 */ /* 0x000fe400078e33ff */
[----:B------:R-:W-:-:S02]  /*1250*/  IADD3.X R12, P1, PT, RZ, R11, RZ, P0, !PT ;  /* 0x0000000bff0c7210 */ /* 0x000fc4000073e4ff */
[----:B------:R-:W-:-:S03]  /*1260*/  ISETP.GT.U32.AND P2, PT, R9, -0x1, PT ;  /* 0xffffffff0900780c */ /* 0x000fc60003f44070 */
[----:B------:R-:W-:Y:S01]  /*1270*/  IMAD.X R11, RZ, RZ, R8, P1 ;  /* 0x000000ffff0b7224 */ /* 0x000fe200008e0608 */
[----:B------:R-:W-:-:S04]  /*1280*/  ISETP.GT.AND.EX P0, PT, R4, -0x1, PT, P2 ;  /* 0xffffffff0400780c */ /* 0x000fc80003f04320 */
[----:B------:R-:W-:Y:S02]  /*1290*/  SEL R8, R4, R11, P0 ;  /* 0x0000000b04087207 */ /* 0x000fe40000000000 */
[----:B------:R-:W-:Y:S02]  /*12a0*/  SEL R13, R9, R12, P0 ;  /* 0x0000000c090d7207 */ /* 0x000fe40000000000 */
[----:B------:R-:W-:Y:S02]  /*12b0*/  ISETP.NE.U32.AND P1, PT, R8, RZ, PT ;  /* 0x000000ff0800720c */ /* 0x000fe40003f25070 */
[----:B------:R-:W-:Y:S02]  /*12c0*/  SEL R7, R7, R10, P0 ;  /* 0x0000000a07077207 */ /* 0x000fe40000000000 */
[----:B------:R-:W-:Y:S01]  /*12d0*/  SEL R11, R13, R8, !P1 ;  /* 0x000000080d0b7207 */ /* 0x000fe20004800000 */
[----:B------:R-:W-:-:S05]  /*12e0*/  @!P0 IMAD.MOV R6, RZ, RZ, -R6 ;  /* 0x000000ffff068224 */ /* 0x000fca00078e0a06 */
[----:B------:R-:W0:Y:S02]  /*12f0*/  FLO.U32 R11, R11 ;  /* 0x0000000b000b7300 */ /* 0x000e2400000e0000 */
[C---:B0-----:R-:W-:Y:S02]  /*1300*/  IADD3 R12, PT, PT, -R11.reuse, 0x1f, RZ ;  /* 0x0000001f0b0c7810 */ /* 0x041fe40007ffe1ff */
[----:B------:R-:W-:-:S03]  /*1310*/  IADD3 R9, PT, PT, -R11, 0x3f, RZ ;  /* 0x0000003f0b097810 */ /* 0x000fc60007ffe1ff */
[----:B------:R-:W-:-:S05]  /*1320*/  @P1 IMAD.MOV R9, RZ, RZ, R12 ;  /* 0x000000ffff091224 */ /* 0x000fca00078e020c */
[----:B------:R-:W-:-:S13]  /*1330*/  ISETP.NE.AND P1, PT, R9, RZ, PT ;  /* 0x000000ff0900720c */ /* 0x000fda0003f25270 */
[----:B------:R-:W-:Y:S05]  /*1340*/  @!P1 BRA `(.L_x_18) ;  /* 0x0000000000289947 */ /* 0x000fea0003800000 */
[--C-:B------:R-:W-:Y:S02]  /*1350*/  SHF.R.U64 R10, R6, 0x1, R7.reuse ;  /* 0x00000001060a7819 */ /* 0x100fe40000001207 */
[C---:B------:R-:W-:Y:S02]  /*1360*/  LOP3.LUT R6, R9.reuse, 0x3f, RZ, 0xc0, !PT ;  /* 0x0000003f09067812 */ /* 0x040fe400078ec0ff */
[----:B------:R-:W-:Y:S02]  /*1370*/  SHF.R.U32.HI R12, RZ, 0x1, R7 ;  /* 0x00000001ff0c7819 */ /* 0x000fe40000011607 */
[----:B------:R-:W-:Y:S02]  /*1380*/  LOP3.LUT R7, R9, 0x3f, RZ, 0xc, !PT ;  /* 0x0000003f09077812 */ /* 0x000fe400078e0cff */
[CC--:B------:R-:W-:Y:S02]  /*1390*/  SHF.L.U64.HI R8, R13.reuse, R6.reuse, R8 ;  /* 0x000000060d087219 */ /* 0x0c0fe40000010208 */
[----:B------:R-:W-:-:S02]  /*13a0*/  SHF.L.U32 R6, R13, R6, RZ ;  /* 0x000000060d067219 */ /* 0x000fc400000006ff */
[-CC-:B------:R-:W-:Y:S02]  /*13b0*/  SHF.R.U64 R13, R10, R7.reuse, R12.reuse ;  /* 0x000000070a0d7219 */ /* 0x180fe4000000120c */
[----:B------:R-:W-:Y:S02]  /*13c0*/  SHF.R.U32.HI R7, RZ, R7, R12 ;  /* 0x00000007ff077219 */ /* 0x000fe4000001160c */
[----:B------:R-:W-:Y:S02]  /*13d0*/  LOP3.LUT R13, R6, R13, RZ, 0xfc, !PT ;  /* 0x0000000d060d7212 */ /* 0x000fe400078efcff */
[----:B------:R-:W-:-:S07]  /*13e0*/  LOP3.LUT R8, R8, R7, RZ, 0xfc, !PT ;  /* 0x0000000708087212 */ /* 0x000fce00078efcff */
.L_x_18:
[----:B------:R-:W-:Y:S05]  /*13f0*/  BSYNC.RECONVERGENT B2 ;  /* 0x0000000000027941 */ /* 0x000fea0003800200 */
.L_x_17:
[----:B------:R-:W-:-:S04]  /*1400*/  IMAD.WIDE.U32 R10, R13, 0x2168c235, RZ ;  /* 0x2168c2350d0a7825 */ /* 0x000fc800078e00ff */
[----:B------:R-:W-:Y:S01]  /*1410*/  IMAD.MOV.U32 R6, RZ, RZ, R11 ;  /* 0x000000ffff067224 */ /* 0x000fe200078e000b */
[----:B------:R-:W-:Y:S01]  /*1420*/  IADD3 RZ, P1, PT, R10, R10, RZ ;  /* 0x0000000a0aff7210 */ /* 0x000fe20007f3e0ff */
[----:B------:R-:W-:Y:S02]  /*1430*/  IMAD.MOV.U32 R7, RZ, RZ, RZ ;  /* 0x000000ffff077224 */ /* 0x000fe400078e00ff */
[----:B------:R-:W-:-:S04]  /*1440*/  IMAD.HI.U32 R11, R8, -0x36f0255e, RZ ;  /* 0xc90fdaa2080b7827 */ /* 0x000fc800078e00ff */
[----:B------:R-:W-:-:S04]  /*1450*/  IMAD.WIDE.U32 R6, R13, -0x36f0255e, R6 ;  /* 0xc90fdaa20d067825 */ /* 0x000fc800078e0006 */
[C---:B------:R-:W-:Y:S02]  /*1460*/  IMAD R13, R8.reuse, -0x36f0255e, RZ ;  /* 0xc90fdaa2080d7824 */ /* 0x040fe400078e02ff */
[----:B------:R-:W-:-:S04]  /*1470*/  IMAD.WIDE.U32 R6, P2, R8, 0x2168c235, R6 ;  /* 0x2168c23508067825 */ /* 0x000fc80007840006 */
[----:B------:R-:W-:Y:S01]  /*1480*/  IMAD.X R8, RZ, RZ, R11, P2 ;  /* 0x000000ffff087224 */ /* 0x000fe200010e060b */
[----:B------:R-:W-:Y:S02]  /*1490*/  IADD3 R7, P2, PT, R13, R7, RZ ;  /* 0x000000070d077210 */ /* 0x000fe40007f5e0ff */
[----:B------:R-:W-:Y:S02]  /*14a0*/  IADD3.X RZ, P1, PT, R6, R6, RZ, P1, !PT ;  /* 0x0000000606ff7210 */ /* 0x000fe40000f3e4ff */
[C---:B------:R-:W-:Y:S01]  /*14b0*/  ISETP.GT.U32.AND P3, PT, R7.reuse, RZ, PT ;  /* 0x000000ff0700720c */ /* 0x040fe20003f64070 */
[----:B------:R-:W-:Y:S01]  /*14c0*/  IMAD.X R8, RZ, RZ, R8, P2 ;  /* 0x000000ffff087224 */ /* 0x000fe200010e0608 */
[----:B------:R-:W-:-:S04]  /*14d0*/  IADD3.X R6, P2, PT, R7, R7, RZ, P1, !PT ;  /* 0x0000000707067210 */ /* 0x000fc80000f5e4ff */
[C---:B------:R-:W-:Y:S01]  /*14e0*/  ISETP.GT.AND.EX P1, PT, R8.reuse, RZ, PT, P3 ;  /* 0x000000ff0800720c */ /* 0x040fe20003f24330 */
[----:B------:R-:W-:-:S03]  /*14f0*/  IMAD.X R11, R8, 0x1, R8, P2 ;  /* 0x00000001080b7824 */ /* 0x000fc600010e0608 */
[----:B------:R-:W-:Y:S02]  /*1500*/  SEL R6, R6, R7, P1 ;  /* 0x0000000706067207 */ /* 0x000fe40000800000 */
[----:B------:R-:W-:Y:S02]  /*1510*/  SEL R7, R11, R8, P1 ;  /* 0x000000080b077207 */ /* 0x000fe40000800000 */
[----:B------:R-:W-:Y:S02]  /*1520*/  IADD3 R8, P2, PT, R6, 0x1, RZ ;  /* 0x0000000106087810 */ /* 0x000fe40007f5e0ff */
[----:B------:R-:W-:Y:S02]  /*1530*/  SEL R6, RZ, 0xffffffff, !P1 ;  /* 0xffffffffff067807 */ /* 0x000fe40004800000 */
[----:B------:R-:W-:Y:S01]  /*1540*/  LOP3.LUT P1, R23, R23, 0x80000000, RZ, 0xc0, !PT ;  /* 0x8000000017177812 */ /* 0x000fe2000782c0ff */
[----:B------:R-:W-:Y:S02]  /*1550*/  IMAD.X R7, RZ, RZ, R7, P2 ;  /* 0x000000ffff077224 */ /* 0x000fe400010e0607 */
[----:B------:R-:W-:Y:S01]  /*1560*/  IMAD.IADD R6, R6, 0x1, -R9 ;  /* 0x0000000106067824 */ /* 0x000fe200078e0a09 */
[----:B------:R-:W-:-:S02]  /*1570*/  SHF.R.U32.HI R9, RZ, 0x1e, R5 ;  /* 0x0000001eff097819 */ /* 0x000fc40000011605 */
[----:B------:R-:W-:Y:S01]  /*1580*/  SHF.R.U64 R8, R8, 0xa, R7 ;  /* 0x0000000a08087819 */ /* 0x000fe20000001207 */
[----:B------:R-:W-:Y:S01]  /*1590*/  IMAD.SHL.U32 R6, R6, 0x100000, RZ ;  /* 0x0010000006067824 */ /* 0x000fe200078e00ff */
[----:B------:R-:W-:Y:S02]  /*15a0*/  LEA.HI R4, R4, R9, RZ, 0x1 ;  /* 0x0000000904047211 */ /* 0x000fe400078f08ff */
[----:B------:R-:W-:Y:S02]  /*15b0*/  IADD3 R8, P2, PT, R8, 0x1, RZ ;  /* 0x0000000108087810 */ /* 0x000fe40007f5e0ff */
[----:B------:R-:W-:Y:S01]  /*15c0*/  @!P0 LOP3.LUT R23, R23, 0x80000000, RZ, 0x3c, !PT ;  /* 0x8000000017178812 */ /* 0x000fe200078e3cff */
[----:B------:R-:W-:Y:S01]  /*15d0*/  @P1 IMAD.MOV R4, RZ, RZ, -R4 ;  /* 0x000000ffff041224 */ /* 0x000fe200078e0a04 */
[----:B------:R-:W-:-:S04]  /*15e0*/  LEA.HI.X R7, R7, RZ, RZ, 0x16, P2 ;  /* 0x000000ff07077211 */ /* 0x000fc800010fb4ff */
[--C-:B------:R-:W-:Y:S02]  /*15f0*/  SHF.R.U64 R8, R8, 0x1, R7.reuse ;  /* 0x0000000108087819 */ /* 0x100fe40000001207 */
[----:B------:R-:W-:Y:S02]  /*1600*/  SHF.R.U32.HI R5, RZ, 0x1, R7 ;  /* 0x00000001ff057819 */ /* 0x000fe40000011607 */
[----:B------:R-:W-:-:S04]  /*1610*/  IADD3 R8, P2, P3, RZ, RZ, R8 ;  /* 0x000000ffff087210 */ /* 0x000fc80007b5e008 */
[----:B------:R-:W-:-:S04]  /*1620*/  IADD3.X R6, PT, PT, R6, 0x3fe00000, R5, P2, P3 ;  /* 0x3fe0000006067810 */ /* 0x000fc800017e6405 */
[----:B------:R-:W-:-:S07]  /*1630*/  LOP3.LUT R9, R6, R23, RZ, 0xfc, !PT ;  /* 0x0000001706097212 */ /* 0x000fce00078efcff */
.L_x_12:
[----:B------:R-:W-:-:S04]  /*1640*/  IMAD.MOV.U32 R15, RZ, RZ, 0x0 ;  /* 0x00000000ff0f7424 */ /* 0x000fc800078e00ff */
[----:B------:R-:W-:Y:S05]  /*1650*/  RET.REL.NODEC R14 `(_Z6windowPfS_i) ;  /* 0xffffffe80e687950 */ /* 0x000fea0003c3ffff */
.L_x_19:
[----:B------:R-:W-:-:S00]  /*1660*/  BRA `(.L_x_19) ;  /* 0xfffffffc00fc7947 */ /* 0x000fc0000383ffff */
[----:B------:R-:W-:-:S00]  /*1670*/  NOP ;  /* 0x0000000000007918 */ /* 0x000fc00000000000 */
        /* <DEDUP_REMOVED lines=8> */
.L_x_27:


//--------------------- .text._Z8multiplyPffi     --------------------------
	.section	.text._Z8multiplyPffi,"ax",@progbits
	.align	128
        .global         _Z8multiplyPffi
        .type           _Z8multiplyPffi,@function
        .size           _Z8multiplyPffi,(.L_x_29 - _Z8multiplyPffi)
        .other          _Z8multiplyPffi,@"STO_CUDA_ENTRY STV_DEFAULT"
_Z8multiplyPffi:
.text._Z8multiplyPffi:
[----:B------:R-:W-:Y:S01]  /*0000*/  LDC R1, c[0x0][0x37c] ;  /* 0x0000df00ff017b82 */ /* 0x000fe20000000800 */
[----:B------:R-:W0:Y:S07]  /*0010*/  S2R R0, SR_TID.X ;  /* 0x0000000000007919 */ /* 0x000e2e0000002100 */
[----:B------:R-:W0:Y:S01]  /*0020*/  S2UR UR4, SR_CTAID.X ;  /* 0x00000000000479c3 */ /* 0x000e220000002500 */
[----:B------:R-:W1:Y:S07]  /*0030*/  LDCU UR5, c[0x0][0x38c] ;  /* 0x00007180ff0577ac */ /* 0x000e6e0008000800 */
[----:B------:R-:W0:Y:S02]  /*0040*/  LDC R7, c[0x0][0x360] ;  /* 0x0000d800ff077b82 */ /* 0x000e240000000800 */
[----:B0-----:R-:W-:-:S05]  /*0050*/  IMAD R0, R7, UR4, R0 ;  /* 0x0000000407007c24 */ /* 0x001fca000f8e0200 */
[----:B-1----:R-:W-:-:S13]  /*0060*/  ISETP.GE.AND P0, PT, R0, UR5, PT ;  /* 0x0000000500007c0c */ /* 0x002fda000bf06270 */
[----:B------:R-:W-:Y:S05]  /*0070*/  @P0 EXIT ;  /* 0x000000000000094d */ /* 0x000fea0003800000 */
[----:B------:R-:W0:Y:S01]  /*0080*/  LDC.64 R4, c[0x0][0x380] ;  /* 0x0000e000ff047b82 */ /* 0x000e220000000a00 */
[----:B------:R-:W1:Y:S01]  /*0090*/  LDCU UR4, c[0x0][0x370] ;  /* 0x00006e00ff0477ac */ /* 0x000e620008000800 */
[----:B------:R-:W2:Y:S01]  /*00a0*/  LDCU.64 UR6, c[0x0][0x358] ;  /* 0x00006b00ff0677ac */ /* 0x000ea20008000a00 */
[----:B------:R-:W3:Y:S01]  /*00b0*/  LDCU UR8, c[0x0][0x388] ;  /* 0x00007100ff0877ac */ /* 0x000ee20008000800 */
[----:B-1----:R-:W-:-:S07]  /*00c0*/  IMAD R7, R7, UR4, RZ ;  /* 0x0000000407077c24 */ /* 0x002fce000f8e02ff */
.L_x_20:
[----:B01----:R-:W-:-:S05]  /*00d0*/  IMAD.WIDE R2, R0, 0x4, R4 ;  /* 0x0000000400027825 */ /* 0x003fca00078e0204 */
[----:B--2---:R-:W3:Y:S01]  /*00e0*/  LDG.E R6, desc[UR6][R2.64] ;  /* 0x0000000602067981 */ /* 0x004ee2000c1e1900 */
[----:B------:R-:W-:-:S04]  /*00f0*/  IADD3 R0, PT, PT, R7, R0, RZ ;  /* 0x0000000007007210 */ /* 0x000fc80007ffe0ff */
[----:B------:R-:W-:Y:S01]  /*0100*/  ISETP.GE.AND P0, PT, R0, UR5, PT ;  /* 0x0000000500007c0c */ /* 0x000fe2000bf06270 */
[----:B---3--:R-:W-:-:S05]  /*0110*/  FMUL R9, R6, UR8 ;  /* 0x0000000806097c20 */ /* 0x008fca0008400000 */
[----:B------:R1:W-:Y:S07]  /*0120*/  STG.E desc[UR6][R2.64], R9 ;  /* 0x0000000902007986 */ /* 0x0003ee000c101906 */
[----:B------:R-:W-:Y:S05]  /*0130*/  @!P0 BRA `(.L_x_20) ;  /* 0xfffffffc00e48947 */ /* 0x000fea000383ffff */
[----:B------:R-:W-:Y:S05]  /*0140*/  EXIT ;  /* 0x000000000000794d */ /* 0x000fea0003800000 */
.L_x_21:
        /* <DEDUP_REMOVED lines=11> */
.L_x_29:


//--------------------- .text._Z8decimateP6float2S0_ii --------------------------
	.section	.text._Z8decimateP6float2S0_ii,"ax",@progbits
	.align	128
        .global         _Z8decimateP6float2S0_ii
        .type           _Z8decimateP6float2S0_ii,@function
        .size           _Z8decimateP6float2S0_ii,(.L_x_30 - _Z8decimateP6float2S0_ii)
        .other          _Z8decimateP6float2S0_ii,@"STO_CUDA_ENTRY STV_DEFAULT"
_Z8decimateP6float2S0_ii:
.text._Z8decimateP6float2S0_ii:
        /* <DEDUP_REMOVED lines=8> */
[----:B------:R-:W0:Y:S01]  /*0080*/  LDC R0, c[0x0][0x390] ;  /* 0x0000e400ff007b82 */ /* 0x000e220000000800 */
[----:B------:R-:W1:Y:S01]  /*0090*/  LDCU UR4, c[0x0][0x370] ;  /* 0x00006e00ff0477ac */ /* 0x000e620008000800 */
[----:B------:R-:W2:Y:S06]  /*00a0*/  LDCU.64 UR6, c[0x0][0x358] ;  /* 0x00006b00ff0677ac */ /* 0x000eac0008000a00 */
[----:B------:R-:W3:Y:S01]  /*00b0*/  LDC R8, c[0x0][0x390] ;  /* 0x0000e400ff087b82 */ /* 0x000ee20000000800 */
[----:B------:R-:W4:Y:S07]  /*00c0*/  LDCU UR5, c[0x0][0x394] ;  /* 0x00007280ff0577ac */ /* 0x000f2e0008000800 */
[----:B------:R-:W1:Y:S01]  /*00d0*/  LDC.64 R4, c[0x0][0x380] ;  /* 0x0000e000ff047b82 */ /* 0x000e620000000a00 */
[----:B0-----:R-:W-:-:S07]  /*00e0*/  IABS R0, R0 ;  /* 0x0000000000007213 */ /* 0x001fce0000000000 */
[----:B------:R-:W0:Y:S01]  /*00f0*/  LDC.64 R2, c[0x0][0x388] ;  /* 0x0000e200ff027b82 */ /* 0x000e220000000a00 */
[----:B------:R-:W5:Y:S08]  /*0100*/  I2F.RP R10, R0 ;  /* 0x00000000000a7306 */ /* 0x000f700000209400 */
[----:B-----5:R-:W5:Y:S02]  /*0110*/  MUFU.RCP R10, R10 ;  /* 0x0000000a000a7308 */ /* 0x020f640000001000 */
[----:B-----5:R-:W-:-:S02]  /*0120*/  VIADD R6, R10, 0xffffffe ;  /* 0x0ffffffe0a067836 */ /* 0x020fc40000000000 */
[----:B-1----:R-:W-:-:S04]  /*0130*/  IMAD R10, R11, UR4, RZ ;  /* 0x000000040b0a7c24 */ /* 0x002fc8000f8e02ff */
[----:B------:R1:W5:Y:S02]  /*0140*/  F2I.FTZ.U32.TRUNC.NTZ R7, R6 ;  /* 0x0000000600077305 */ /* 0x000364000021f000 */
[----:B-1----:R-:W-:Y:S02]  /*0150*/  HFMA2 R6, -RZ, RZ, 0, 0 ;  /* 0x00000000ff067431 */ /* 0x002fe400000001ff */
[----:B-----5:R-:W-:-:S04]  /*0160*/  IMAD.MOV R13, RZ, RZ, -R7 ;  /* 0x000000ffff0d7224 */ /* 0x020fc800078e0a07 */
[----:B------:R-:W-:-:S04]  /*0170*/  IMAD R13, R13, R0, RZ ;  /* 0x000000000d0d7224 */ /* 0x000fc800078e02ff */
[----:B0-234-:R-:W-:-:S07]  /*0180*/  IMAD.HI.U32 R12, R7, R13, R6 ;  /* 0x0000000d070c7227 */ /* 0x01dfce00078e0006 */
.L_x_24:
[----:B0-----:R-:W-:Y:S01]  /*0190*/  IABS R15, R9 ;  /* 0x00000009000f7213 */ /* 0x001fe20000000000 */
[----:B------:R-:W-:Y:S01]  /*01a0*/  BSSY.RECONVERGENT B0, `(.L_x_22) ;  /* 0x0000026000007945 */ /* 0x000fe20003800200 */
[-C--:B------:R-:W-:Y:S02]  /*01b0*/  IABS R11, R8.reuse ;  /* 0x00000008000b7213 */ /* 0x080fe40000000000 */
[----:B------:R-:W-:Y:S01]  /*01c0*/  ISETP.GE.AND P2, PT, R9, RZ, PT ;  /* 0x000000ff0900720c */ /* 0x000fe20003f46270 */
[----:B------:R-:W-:Y:S01]  /*01d0*/  IMAD.HI.U32 R13, R12, R15, RZ ;  /* 0x0000000f0c0d7227 */ /* 0x000fe200078e00ff */
[----:B------:R-:W-:-:S03]  /*01e0*/  LOP3.LUT R17, RZ, R8, RZ, 0x33, !PT ;  /* 0x00000008ff117212 */ /* 0x000fc600078e33ff */
[----:B------:R-:W-:-:S04]  /*01f0*/  IMAD.MOV R6, RZ, RZ, -R13 ;  /* 0x000000ffff067224 */ /* 0x000fc800078e0a0d */
[----:B------:R-:W-:-:S05]  /*0200*/  IMAD R15, R11, R6, R15 ;  /* 0x000000060b0f7224 */ /* 0x000fca00078e020f */
[----:B------:R-:W-:-:S13]  /*0210*/  ISETP.GT.U32.AND P0, PT, R0, R15, PT ;  /* 0x0000000f0000720c */ /* 0x000fda0003f04070 */
[----:B------:R-:W-:-:S05]  /*0220*/  @!P0 IMAD.IADD R15, R15, 0x1, -R11 ;  /* 0x000000010f0f8824 */ /* 0x000fca00078e0a0b */
[----:B------:R-:W-:Y:S02]  /*0230*/  ISETP.GT.U32.AND P1, PT, R0, R15, PT ;  /* 0x0000000f0000720c */ /* 0x000fe40003f24070 */
[----:B------:R-:W-:-:S04]  /*0240*/  IADD3 R6, PT, PT, R15, -R11, RZ ;  /* 0x8000000b0f067210 */ /* 0x000fc80007ffe0ff */
[----:B------:R-:W-:Y:S02]  /*0250*/  SEL R6, R6, R15, !P1 ;  /* 0x0000000f06067207 */ /* 0x000fe40004800000 */
[----:B------:R-:W-:-:S03]  /*0260*/  ISETP.NE.AND P1, PT, R8, RZ, PT ;  /* 0x000000ff0800720c */ /* 0x000fc60003f25270 */
[----:B------:R-:W-:-:S05]  /*0270*/  @!P2 IMAD.MOV R6, RZ, RZ, -R6 ;  /* 0x000000ffff06a224 */ /* 0x000fca00078e0a06 */
[----:B------:R-:W-:-:S04]  /*0280*/  SEL R6, R17, R6, !P1 ;  /* 0x0000000611067207 */ /* 0x000fc80004800000 */
[----:B------:R-:W-:-:S13]  /*0290*/  ISETP.NE.AND P2, PT, R6, RZ, PT ;  /* 0x000000ff0600720c */ /* 0x000fda0003f45270 */
[----:B------:R-:W-:Y:S05]  /*02a0*/  @P2 BRA `(.L_x_23) ;  /* 0x0000000000542947 */ /* 0x000fea0003800000 */
[----:B------:R-:W-:-:S06]  /*02b0*/  IMAD.WIDE R6, R9, 0x8, R4 ;  /* 0x0000000809067825 */ /* 0x000fcc00078e0204 */
[----:B------:R-:W2:Y:S01]  /*02c0*/  LDG.E.64 R6, desc[UR6][R6.64] ;  /* 0x0000000606067981 */ /* 0x000ea2000c1e1b00 */
[----:B------:R-:W0:Y:S01]  /*02d0*/  I2F.RP R16, R11 ;  /* 0x0000000b00107306 */ /* 0x000e220000209400 */
[----:B------:R-:W-:Y:S01]  /*02e0*/  IMAD.MOV.U32 R0, RZ, RZ, R11 ;  /* 0x000000ffff007224 */ /* 0x000fe200078e000b */
[----:B------:R-:W-:Y:S02]  /*02f0*/  LOP3.LUT R12, R9, R8, RZ, 0x3c, !PT ;  /* 0x00000008090c7212 */ /* 0x000fe400078e3cff */
[----:B------:R-:W-:Y:S02]  /*0300*/  @!P0 IADD3 R13, PT, PT, R13, 0x1, RZ ;  /* 0x000000010d0d8810 */ /* 0x000fe40007ffe0ff */
[----:B------:R-:W-:Y:S02]  /*0310*/  ISETP.GE.U32.AND P2, PT, R15, R0, PT ;  /* 0x000000000f00720c */ /* 0x000fe40003f46070 */
[----:B------:R-:W-:Y:S01]  /*0320*/  ISETP.GE.AND P3, PT, R12, RZ, PT ;  /* 0x000000ff0c00720c */ /* 0x000fe20003f66270 */
[----:B0-----:R-:W0:Y:S10]  /*0330*/  MUFU.RCP R16, R16 ;  /* 0x0000001000107308 */ /* 0x001e340000001000 */
[----:B------:R-:W-:-:S04]  /*0340*/  @P2 VIADD R13, R13, 0x1 ;  /* 0x000000010d0d2836 */ /* 0x000fc80000000000 */
[----:B------:R-:W-:-:S04]  /*0350*/  IMAD.MOV.U32 R12, RZ, RZ, R13 ;  /* 0x000000ffff0c7224 */ /* 0x000fc800078e000d */
[----:B------:R-:W-:Y:S01]  /*0360*/  @!P3 IMAD.MOV R12, RZ, RZ, -R12 ;  /* 0x000000ffff0cb224 */ /* 0x000fe200078e0a0c */
[----:B0-----:R-:W-:-:S04]  /*0370*/  IADD3 R13, PT, PT, R16, 0xffffffe, RZ ;  /* 0x0ffffffe100d7810 */ /* 0x001fc80007ffe0ff */
[----:B------:R-:W-:Y:S02]  /*0380*/  SEL R15, R17, R12, !P1 ;  /* 0x0000000c110f7207 */ /* 0x000fe40004800000 */
[----:B------:R-:W0:Y:S03]  /*0390*/  F2I.FTZ.U32.TRUNC.NTZ R13, R13 ;  /* 0x0000000d000d7305 */ /* 0x000e26000021f000 */
[----:B------:R-:W-:Y:S01]  /*03a0*/  IMAD.WIDE R14, R15, 0x8, R2 ;  /* 0x000000080f0e7825 */ /* 0x000fe200078e0202 */
[----:B0-----:R-:W-:-:S05]  /*03b0*/  IADD3 R12, PT, PT, RZ, -R13, RZ ;  /* 0x8000000dff0c7210 */ /* 0x001fca0007ffe0ff */
[----:B------:R-:W-:Y:S02]  /*03c0*/  IMAD R11, R12, R11, RZ ;  /* 0x0000000b0c0b7224 */ /* 0x000fe400078e02ff */
[----:B------:R-:W-:-:S04]  /*03d0*/  IMAD.MOV.U32 R12, RZ, RZ, RZ ;  /* 0x000000ffff0c7224 */ /* 0x000fc800078e00ff */
[----:B------:R-:W-:Y:S01]  /*03e0*/  IMAD.HI.U32 R12, R13, R11, R12 ;  /* 0x0000000b0d0c7227 */ /* 0x000fe200078e000c */
[----:B--2---:R0:W-:Y:S06]  /*03f0*/  STG.E.64 desc[UR6][R14.64], R6 ;  /* 0x000000060e007986 */ /* 0x0041ec000c101b06 */
.L_x_23:
[----:B------:R-:W-:Y:S05]  /*0400*/  BSYNC.RECONVERGENT B0 ;  /* 0x0000000000007941 */ /* 0x000fea0003800200 */
.L_x_22:
[----:B------:R-:W-:-:S04]  /*0410*/  IADD3 R9, PT, PT, R10, R9, RZ ;  /* 0x000000090a097210 */ /* 0x000fc80007ffe0ff */
[----:B------:R-:W-:-:S13]  /*0420*/  ISETP.GE.AND P0, PT, R9, UR5, PT ;  /* 0x0000000509007c0c */ /* 0x000fda000bf06270 */
[----:B------:R-:W-:Y:S05]  /*0430*/  @!P0 BRA `(.L_x_24) ;  /* 0xfffffffc00548947 */ /* 0x000fea000383ffff */
[----:B------:R-:W-:Y:S05]  /*0440*/  EXIT ;  /* 0x000000000000794d */ /* 0x000fea0003800000 */
.L_x_25:
        /* <DEDUP_REMOVED lines=11> */
.L_x_30:


//--------------------- .nv.global.init           --------------------------
	.section	.nv.global.init,"aw",@progbits
	.align	16
.nv.global.init:
	.type		__cudart_sin_cos_coeffs,@object
	.size		__cudart_sin_cos_coeffs,(__cudart_i2opi_d - __cudart_sin_cos_coeffs)
__cudart_sin_cos_coeffs:
        /*0000*/ 	.byte	0x46, 0xd2, 0xb0, 0x2c, 0xf1, 0xe5, 0x5a, 0xbe, 0x92, 0xe3, 0xac, 0x69, 0xe3, 0x1d, 0xc7, 0x3e
        /*0010*/ 	.byte	0xa1, 0x62, 0xdb, 0x19, 0xa0, 0x01, 0x2a, 0xbf, 0x18, 0x08, 0x11, 0x11, 0x11, 0x11, 0x81, 0x3f
        /*0020*/ 	.byte	0x54, 0x55, 0x55, 0x55, 0x55, 0x55, 0xc5, 0xbf, 0x00, 0x00, 0x00, 0x00, 0x00, 0x00, 0x00, 0x00
        /*0030*/ 	.byte	0x00, 0x00, 0x00, 0x00, 0x00, 0x00, 0x00, 0x00, 0x64, 0x81, 0xfd, 0x20, 0x83, 0xff, 0xa8, 0xbd
        /*0040*/ 	.byte	0x28, 0x85, 0xef, 0xc1, 0xa7, 0xee, 0x21, 0x3e, 0xd9, 0xe6, 0x06, 0x8e, 0x4f, 0x7e, 0x92, 0xbe
        /*0050*/ 	.byte	0xe9, 0xbc, 0xdd, 0x19, 0xa0, 0x01, 0xfa, 0x3e, 0x47, 0x5d, 0xc1, 0x16, 0x6c, 0xc1, 0x56, 0xbf
        /*0060*/ 	.byte	0x51, 0x55, 0x55, 0x55, 0x55, 0x55, 0xa5, 0x3f, 0x00, 0x00, 0x00, 0x00, 0x00, 0x00, 0xe0, 0xbf
        /*0070*/ 	.byte	0x00, 0x00, 0x00, 0x00, 0x00, 0x00, 0xf0, 0x3f, 0x00, 0x00, 0x00, 0x00, 0x00, 0x00, 0x00, 0x00
	.type		__cudart_i2opi_d,@object
	.size		__cudart_i2opi_d,(.L_0 - __cudart_i2opi_d)
__cudart_i2opi_d:
        /* <DEDUP_REMOVED lines=9> */
.L_0:


//--------------------- .nv.shared.reserved.0     --------------------------
	.section	.nv.shared.reserved.0,"aw",@nobits
	.weak		__nv_reservedSMEM_offset_0_alias
	.size		__nv_reservedSMEM_offset_0_alias, 0, 64
	.other		__nv_reservedSMEM_offset_0_alias,@"STO_CUDA_RESERVED_SHARED STV_DEFAULT"
__nv_reservedSMEM_offset_0_alias:
	.zero		0
	.zero		64


//--------------------- .nv.constant0._Z6windowPfS_i --------------------------
	.section	.nv.constant0._Z6windowPfS_i,"a",@progbits
	.sectionflags	@""
	.align	4
.nv.constant0._Z6windowPfS_i:
	.zero		916


//--------------------- .nv.constant0._Z8multiplyPffi --------------------------
	.section	.nv.constant0._Z8multiplyPffi,"a",@progbits
	.sectionflags	@""
	.align	4
.nv.constant0._Z8multiplyPffi:
	.zero		912


//--------------------- .nv.constant0._Z8decimateP6float2S0_ii --------------------------
	.section	.nv.constant0._Z8decimateP6float2S0_ii,"a",@progbits
	.sectionflags	@""
	.align	4
.nv.constant0._Z8decimateP6float2S0_ii:
	.zero		920


//--------------------- SYMBOLS --------------------------

	.type		.nv.reservedSmem.offset0,@object
	.size		.nv.reservedSmem.offset0,0x4
